// auto-generated by cutlass_sweep.gemm — config: {"arch": "sm_100", "cluster_m": 2, "cluster_n": 1, "dtype": "bf16", "stages": 3, "tile_k": 64, "tile_m": 64, "tile_n": 128}
#include "cutlass/cutlass.h"
#include "cutlass/gemm/collective/collective_builder.hpp"
#include "cutlass/gemm/device/gemm_universal_adapter.h"
#include "cutlass/gemm/kernel/gemm_universal.hpp"
#include "cutlass/epilogue/collective/collective_builder.hpp"

using ElemA = cutlass::bfloat16_t;
using ElemB = cutlass::bfloat16_t;
using ElemCD = cutlass::bfloat16_t;
using Acc  = float;
using TileShape    = cute::Shape<cute::_64, cute::_128, cute::_64>;
using ClusterShape = cute::Shape<cute::_2, cute::_1, cute::_1>;

using CollectiveEpilogue = typename cutlass::epilogue::collective::CollectiveBuilder<
    cutlass::arch::Sm100, cutlass::arch::OpClassTensorOp,
    TileShape, ClusterShape,
    cutlass::epilogue::collective::EpilogueTileAuto,
    Acc, Acc,
    ElemCD, cutlass::layout::RowMajor, 128 / cutlass::sizeof_bits<ElemCD>::value,
    ElemCD, cutlass::layout::RowMajor, 128 / cutlass::sizeof_bits<ElemCD>::value,
    cutlass::epilogue::collective::EpilogueScheduleAuto
  >::CollectiveOp;

using CollectiveMainloop = typename cutlass::gemm::collective::CollectiveBuilder<
    cutlass::arch::Sm100, cutlass::arch::OpClassTensorOp,
    ElemA, cutlass::layout::RowMajor, 128 / cutlass::sizeof_bits<ElemA>::value,
    ElemB, cutlass::layout::ColumnMajor, 128 / cutlass::sizeof_bits<ElemB>::value,
    Acc,
    TileShape, ClusterShape,
    cutlass::gemm::collective::StageCount<3>,
    cutlass::gemm::collective::KernelScheduleAuto
  >::CollectiveOp;

using GemmKernel = cutlass::gemm::kernel::GemmUniversal<
    cute::Shape<int,int,int,int>,
    CollectiveMainloop,
    CollectiveEpilogue
>;
using Gemm = cutlass::gemm::device::GemmUniversalAdapter<GemmKernel>;

// Force the device kernel symbol into the cubin without needing a host main.
auto* _anchor = &cutlass::device_kernel<GemmKernel>;


// ===== COMPILED SASS (sm_100a) =====

	.target	sm_100a

	.elftype	@"ET_EXEC"


//--------------------- .note.nv.tkinfo           --------------------------
	.section	.note.nv.tkinfo,"",@"SHT_NOTE"
	.sectionflags	@"SHF_NOTE_NV_TKINFO"
	.tkinfo
        /*0018*/ 	.word	0x00000002
        /*0030*/ 	.string	""
        /*0030*/ 	.string	"ptxas"
        /*0030*/ 	.string	"Cuda compilation tools, release 13.0, V13.0.88"
        /*0030*/ 	.string	"Build cuda_13.0.r13.0/compiler.36424714_0"
        /*0030*/ 	.string	"-arch sm_100a -m 64 "



//--------------------- .note.nv.cuinfo           --------------------------
	.section	.note.nv.cuinfo,"",@"SHT_NOTE"
	.sectionflags	@"SHF_NOTE_NV_CUINFO"
        /*0018*/ 	.short	0x0002
        /*001a*/ 	.short	0x0064
        /*001c*/ 	.short	0x0082
	.zero		2


//--------------------- .nv.info                  --------------------------
	.section	.nv.info,"",@"SHT_CUDA_INFO"
	.align	4


	//----- nvinfo : EIATTR_REGCOUNT
	.align		4
        /*0000*/ 	.byte	0x04, 0x2f
        /*0002*/ 	.short	(.L_19 - .L_18)
	.align		4
.L_18:
        /*0004*/ 	.word	index@(_ZN7cutlass13device_kernelINS_4gemm6kernel13GemmUniversalIN4cute5tupleIJiiiiEEENS1_10collective13CollectiveMmaINS1_35MainloopSm100TmaUmmaWarpSpecializedILi3ELi2ELi4ENS5_IJNS4_1CILi2EEENSA_ILi1EEESC_EEEEENS5_IJNSA_ILi64EEENSA_ILi128EEESF_EEENS_10bfloat16_tENS5_IJlSC_lEEESI_SJ_NS4_8TiledMMAINS4_8MMA_AtomIJNS4_20SM100_MMA_F16BF16_SSISI_SI_fLi64ELi128ELNS4_4UMMA5MajorE0ELSO_0ELNSN_7ScaleInE0ELSP_0EEEEEENS4_6LayoutINS5_IJSC_SC_SC_EEENS5_IJNSA_ILi0EEESU_SU_EEEEENS5_IJNS4_10UnderscoreESX_SX_EEEEENS4_13SM90_TMA_LOADENS4_14ComposedLayoutINS4_7SwizzleILi3ELi4ELi3EEENS4_18smem_ptr_flag_bitsILi16EEENSS_INS5_IJNSA_ILi8EEESF_EEENS5_IJSF_SC_EEEEEEEvNS4_8identityENS4_23SM90_TMA_LOAD_MULTICASTES1A_vS1B_EENS_8epilogue10collective18CollectiveEpilogueINS1E_23Sm100TmaWarpSpecializedILi4ELi2ELi16ELb1ELb0EEEJSH_NS5_IJNSS_ISF_SC_EENSS_INSA_ILi32EEESC_EEEEESI_SJ_SI_SJ_NS1E_6fusion15FusionCallbacksIS1I_NS1N_17LinearCombinationISI_fSI_fLNS_15FloatRoundStyleE2EEESH_S1M_JEEENS4_5SM1004TMEM4LOAD26SM100_TMEM_LOAD_16dp256b4xES10_NS11_INS12_ILi2ELi4ELi3EEES15_NSS_INS5_IJS16_S1K_EEENS5_IJS1K_SC_EEEEEEENS4_17SM75_U32x4_LDSM_NENS4_14SM90_TMA_STOREES21_NS4_17SM90_U32x4_STSM_NENS4_39AutoVectorizingCopyWithAssumedAlignmentILi128EEEEEEvvEEEEvNT_6ParamsE)
        /*0008*/ 	.word	0x00000044


	//----- nvinfo : EIATTR_FRAME_SIZE
	.align		4
.L_19:
        /*000c*/ 	.byte	0x04, 0x11
        /*000e*/ 	.short	(.L_21 - .L_20)
	.align		4
.L_20:
        /*0010*/ 	.word	index@($__internal_2_$__cuda_sm10x_tcgen05_guardrail_trap_unallocated_columns_being_dealloced)
        /*0014*/ 	.word	0x00000000


	//----- nvinfo : EIATTR_FRAME_SIZE
	.align		4
.L_21:
        /*0018*/ 	.byte	0x04, 0x11
        /*001a*/ 	.short	(.L_23 - .L_22)
	.align		4
.L_22:
        /*001c*/ 	.word	index@($__internal_1_$__cuda_sm10x_tcgen05_guardrail_trap_phase_invalid_during_alloc)
        /*0020*/ 	.word	0x00000000


	//----- nvinfo : EIATTR_FRAME_SIZE
	.align		4
.L_23:
        /*0024*/ 	.byte	0x04, 0x11
        /*0026*/ 	.short	(.L_25 - .L_24)
	.align		4
.L_24:
        /*0028*/ 	.word	index@($__internal_0_$__cuda_sm10x_tcgen05_guardrail_trap_col_being_dealloced_not_returned_by_alloc)
        /*002c*/ 	.word	0x00000000


	//----- nvinfo : EIATTR_FRAME_SIZE
	.align		4
.L_25:
        /*0030*/ 	.byte	0x04, 0x11
        /*0032*/ 	.short	(.L_27 - .L_26)
	.align		4
.L_26:
        /*0034*/ 	.word	index@(_ZN7cutlass13device_kernelINS_4gemm6kernel13GemmUniversalIN4cute5tupleIJiiiiEEENS1_10collective13CollectiveMmaINS1_35MainloopSm100TmaUmmaWarpSpecializedILi3ELi2ELi4ENS5_IJNS4_1CILi2EEENSA_ILi1EEESC_EEEEENS5_IJNSA_ILi64EEENSA_ILi128EEESF_EEENS_10bfloat16_tENS5_IJlSC_lEEESI_SJ_NS4_8TiledMMAINS4_8MMA_AtomIJNS4_20SM100_MMA_F16BF16_SSISI_SI_fLi64ELi128ELNS4_4UMMA5MajorE0ELSO_0ELNSN_7ScaleInE0ELSP_0EEEEEENS4_6LayoutINS5_IJSC_SC_SC_EEENS5_IJNSA_ILi0EEESU_SU_EEEEENS5_IJNS4_10UnderscoreESX_SX_EEEEENS4_13SM90_TMA_LOADENS4_14ComposedLayoutINS4_7SwizzleILi3ELi4ELi3EEENS4_18smem_ptr_flag_bitsILi16EEENSS_INS5_IJNSA_ILi8EEESF_EEENS5_IJSF_SC_EEEEEEEvNS4_8identityENS4_23SM90_TMA_LOAD_MULTICASTES1A_vS1B_EENS_8epilogue10collective18CollectiveEpilogueINS1E_23Sm100TmaWarpSpecializedILi4ELi2ELi16ELb1ELb0EEEJSH_NS5_IJNSS_ISF_SC_EENSS_INSA_ILi32EEESC_EEEEESI_SJ_SI_SJ_NS1E_6fusion15FusionCallbacksIS1I_NS1N_17LinearCombinationISI_fSI_fLNS_15FloatRoundStyleE2EEESH_S1M_JEEENS4_5SM1004TMEM4LOAD26SM100_TMEM_LOAD_16dp256b4xES10_NS11_INS12_ILi2ELi4ELi3EEES15_NSS_INS5_IJS16_S1K_EEENS5_IJS1K_SC_EEEEEEENS4_17SM75_U32x4_LDSM_NENS4_14SM90_TMA_STOREES21_NS4_17SM90_U32x4_STSM_NENS4_39AutoVectorizingCopyWithAssumedAlignmentILi128EEEEEEvvEEEEvNT_6ParamsE)
        /*0038*/ 	.word	0x00000000


	//----- nvinfo : EIATTR_MIN_STACK_SIZE
	.align		4
.L_27:
        /*003c*/ 	.byte	0x04, 0x12
        /*003e*/ 	.short	(.L_29 - .L_28)
	.align		4
.L_28:
        /*0040*/ 	.word	index@(_ZN7cutlass13device_kernelINS_4gemm6kernel13GemmUniversalIN4cute5tupleIJiiiiEEENS1_10collective13CollectiveMmaINS1_35MainloopSm100TmaUmmaWarpSpecializedILi3ELi2ELi4ENS5_IJNS4_1CILi2EEENSA_ILi1EEESC_EEEEENS5_IJNSA_ILi64EEENSA_ILi128EEESF_EEENS_10bfloat16_tENS5_IJlSC_lEEESI_SJ_NS4_8TiledMMAINS4_8MMA_AtomIJNS4_20SM100_MMA_F16BF16_SSISI_SI_fLi64ELi128ELNS4_4UMMA5MajorE0ELSO_0ELNSN_7ScaleInE0ELSP_0EEEEEENS4_6LayoutINS5_IJSC_SC_SC_EEENS5_IJNSA_ILi0EEESU_SU_EEEEENS5_IJNS4_10UnderscoreESX_SX_EEEEENS4_13SM90_TMA_LOADENS4_14ComposedLayoutINS4_7SwizzleILi3ELi4ELi3EEENS4_18smem_ptr_flag_bitsILi16EEENSS_INS5_IJNSA_ILi8EEESF_EEENS5_IJSF_SC_EEEEEEEvNS4_8identityENS4_23SM90_TMA_LOAD_MULTICASTES1A_vS1B_EENS_8epilogue10collective18CollectiveEpilogueINS1E_23Sm100TmaWarpSpecializedILi4ELi2ELi16ELb1ELb0EEEJSH_NS5_IJNSS_ISF_SC_EENSS_INSA_ILi32EEESC_EEEEESI_SJ_SI_SJ_NS1E_6fusion15FusionCallbacksIS1I_NS1N_17LinearCombinationISI_fSI_fLNS_15FloatRoundStyleE2EEESH_S1M_JEEENS4_5SM1004TMEM4LOAD26SM100_TMEM_LOAD_16dp256b4xES10_NS11_INS12_ILi2ELi4ELi3EEES15_NSS_INS5_IJS16_S1K_EEENS5_IJS1K_SC_EEEEEEENS4_17SM75_U32x4_LDSM_NENS4_14SM90_TMA_STOREES21_NS4_17SM90_U32x4_STSM_NENS4_39AutoVectorizingCopyWithAssumedAlignmentILi128EEEEEEvvEEEEvNT_6ParamsE)
        /*0044*/ 	.word	0x00000000
.L_29:


//--------------------- .nv.compat                --------------------------
	.section	.nv.compat,"",@"SHT_CUDA_COMPAT_INFO"
	.align	4
        /*0000*/ 	.byte	0x02, 0x09, 0x01, 0x00, 0x02, 0x02, 0x02, 0x00, 0x02, 0x05, 0x05, 0x00, 0x03, 0x07, 0x01, 0x01
        /*0010*/ 	.byte	0x02, 0x03, 0x01, 0x00, 0x02, 0x06, 0x01, 0x00, 0x04, 0x0b, 0x08, 0x00, 0x09, 0x00, 0x00, 0x00
        /*0020*/ 	.byte	0x00, 0x00, 0x00, 0x00


//--------------------- .nv.info._ZN7cutlass13device_kernelINS_4gemm6kernel13GemmUniversalIN4cute5tupleIJiiiiEEENS1_10collective13CollectiveMmaINS1_35MainloopSm100TmaUmmaWarpSpecializedILi3ELi2ELi4ENS5_IJNS4_1CILi2EEENSA_ILi1EEESC_EEEEENS5_IJNSA_ILi64EEENSA_ILi128EEESF_EEENS_10bfloat16_tENS5_IJlSC_lEEESI_SJ_NS4_8TiledMMAINS4_8MMA_AtomIJNS4_20SM100_MMA_F16BF16_SSISI_SI_fLi64ELi128ELNS4_4UMMA5MajorE0ELSO_0ELNSN_7ScaleInE0ELSP_0EEEEEENS4_6LayoutINS5_IJSC_SC_SC_EEENS5_IJNSA_ILi0EEESU_SU_EEEEENS5_IJNS4_10UnderscoreESX_SX_EEEEENS4_13SM90_TMA_LOADENS4_14ComposedLayoutINS4_7SwizzleILi3ELi4ELi3EEENS4_18smem_ptr_flag_bitsILi16EEENSS_INS5_IJNSA_ILi8EEESF_EEENS5_IJSF_SC_EEEEEEEvNS4_8identityENS4_23SM90_TMA_LOAD_MULTICASTES1A_vS1B_EENS_8epilogue10collective18CollectiveEpilogueINS1E_23Sm100TmaWarpSpecializedILi4ELi2ELi16ELb1ELb0EEEJSH_NS5_IJNSS_ISF_SC_EENSS_INSA_ILi32EEESC_EEEEESI_SJ_SI_SJ_NS1E_6fusion15FusionCallbacksIS1I_NS1N_17LinearCombinationISI_fSI_fLNS_15FloatRoundStyleE2EEESH_S1M_JEEENS4_5SM1004TMEM4LOAD26SM100_TMEM_LOAD_16dp256b4xES10_NS11_INS12_ILi2ELi4ELi3EEES15_NSS_INS5_IJS16_S1K_EEENS5_IJS1K_SC_EEEEEEENS4_17SM75_U32x4_LDSM_NENS4_14SM90_TMA_STOREES21_NS4_17SM90_U32x4_STSM_NENS4_39AutoVectorizingCopyWithAssumedAlignmentILi128EEEEEEvvEEEEvNT_6ParamsE --------------------------
	.section	.nv.info._ZN7cutlass13device_kernelINS_4gemm6kernel13GemmUniversalIN4cute5tupleIJiiiiEEENS1_10collective13CollectiveMmaINS1_35MainloopSm100TmaUmmaWarpSpecializedILi3ELi2ELi4ENS5_IJNS4_1CILi2EEENSA_ILi1EEESC_EEEEENS5_IJNSA_ILi64EEENSA_ILi128EEESF_EEENS_10bfloat16_tENS5_IJlSC_lEEESI_SJ_NS4_8TiledMMAINS4_8MMA_AtomIJNS4_20SM100_MMA_F16BF16_SSISI_SI_fLi64ELi128ELNS4_4UMMA5MajorE0ELSO_0ELNSN_7ScaleInE0ELSP_0EEEEEENS4_6LayoutINS5_IJSC_SC_SC_EEENS5_IJNSA_ILi0EEESU_SU_EEEEENS5_IJNS4_10UnderscoreESX_SX_EEEEENS4_13SM90_TMA_LOADENS4_14ComposedLayoutINS4_7SwizzleILi3ELi4ELi3EEENS4_18smem_ptr_flag_bitsILi16EEENSS_INS5_IJNSA_ILi8EEESF_EEENS5_IJSF_SC_EEEEEEEvNS4_8identityENS4_23SM90_TMA_LOAD_MULTICASTES1A_vS1B_EENS_8epilogue10collective18CollectiveEpilogueINS1E_23Sm100TmaWarpSpecializedILi4ELi2ELi16ELb1ELb0EEEJSH_NS5_IJNSS_ISF_SC_EENSS_INSA_ILi32EEESC_EEEEESI_SJ_SI_SJ_NS1E_6fusion15FusionCallbacksIS1I_NS1N_17LinearCombinationISI_fSI_fLNS_15FloatRoundStyleE2EEESH_S1M_JEEENS4_5SM1004TMEM4LOAD26SM100_TMEM_LOAD_16dp256b4xES10_NS11_INS12_ILi2ELi4ELi3EEES15_NSS_INS5_IJS16_S1K_EEENS5_IJS1K_SC_EEEEEEENS4_17SM75_U32x4_LDSM_NENS4_14SM90_TMA_STOREES21_NS4_17SM90_U32x4_STSM_NENS4_39AutoVectorizingCopyWithAssumedAlignmentILi128EEEEEEvvEEEEvNT_6ParamsE,"",@"SHT_CUDA_INFO"
	.sectionflags	@""
	.align	4


	//----- nvinfo : EIATTR_CUDA_API_VERSION
	.align		4
        /*0000*/ 	.byte	0x04, 0x37
        /*0002*/ 	.short	(.L_31 - .L_30)
.L_30:
        /*0004*/ 	.word	0x00000082


	//----- nvinfo : EIATTR_KPARAM_INFO
	.align		4
.L_31:
        /*0008*/ 	.byte	0x04, 0x17
        /*000a*/ 	.short	(.L_33 - .L_32)
.L_32:
        /*000c*/ 	.word	0x00000000
        /*0010*/ 	.short	0x0000
        /*0012*/ 	.short	0x0000
        /*0014*/ 	.byte	0x00, 0xf0, 0x01, 0x20


	//----- nvinfo : EIATTR_AT_ENTRY_FRAGMENTS
	.align		4
.L_33:
        /*0018*/ 	.byte	0x04, 0x4f
        /*001a*/ 	.short	(.L_35 - .L_34)


	//   ....[0]....
.L_34:
        /*001c*/ 	.word	0x00000006


	//----- nvinfo : EIATTR_RESERVED_SMEM_USED
	.align		4
.L_35:
        /*0020*/ 	.byte	0x01, 0x41
	.zero		2


	//----- nvinfo : EIATTR_SPARSE_MMA_MASK
	.align		4
        /*0024*/ 	.byte	0x03, 0x50
        /*0026*/ 	.short	0x0000


	//----- nvinfo : EIATTR_TCGEN05_1CTA_USED
	.align		4
        /*0028*/ 	.byte	0x01, 0x51
	.zero		2


	//----- nvinfo : EIATTR_MAXREG_COUNT
	.align		4
        /*002c*/ 	.byte	0x03, 0x1b
        /*002e*/ 	.short	0x00ff


	//----- nvinfo : EIATTR_NUM_BARRIERS
	.align		4
        /*0030*/ 	.byte	0x02, 0x4c
        /*0032*/ 	.byte	0x07
	.zero		1


	//----- nvinfo : EIATTR_EXTERNS
	.align		4
        /*0034*/ 	.byte	0x04, 0x0f
        /*0036*/ 	.short	(.L_37 - .L_36)


	//   ....[0]....
	.align		4
.L_36:
        /*0038*/ 	.word	index@(__assertfail)


	//----- nvinfo : EIATTR_MERCURY_ISA_VERSION
	.align		4
.L_37:
        /*003c*/ 	.byte	0x03, 0x5f
        /*003e*/ 	.short	0x0101


	//----- nvinfo : EIATTR_INT_WARP_WIDE_INSTR_OFFSETS
	.align		4
        /*0040*/ 	.byte	0x04, 0x31
        /*0042*/ 	.short	(.L_39 - .L_38)


	//   ....[0]....
.L_38:
        /*0044*/ 	.word	0x00003c30


	//   ....[1]....
        /*0048*/ 	.word	0x00003c60


	//   ....[2]....
        /*004c*/ 	.word	0x00003c80


	//   ....[3]....
        /*0050*/ 	.word	0x00004890


	//   ....[4]....
        /*0054*/ 	.word	0x000048f0


	//   ....[5]....
        /*0058*/ 	.word	0x000049d0


	//   ....[6]....
        /*005c*/ 	.word	0x00004a50


	//   ....[7]....
        /*0060*/ 	.word	0x00004b40


	//   ....[8]....
        /*0064*/ 	.word	0x00004bd0


	//   ....[9]....
        /*0068*/ 	.word	0x00004cc0


	//   ....[10]....
        /*006c*/ 	.word	0x00004d70


	//----- nvinfo : EIATTR_COOP_GROUP_MASK_REGIDS
	.align		4
.L_39:
        /*0070*/ 	.byte	0x04, 0x29
        /*0072*/ 	.short	(.L_41 - .L_40)


	//   ....[0]....
.L_40:
        /*0074*/ 	.word	0xffffffff


	//   ....[1]....
        /*0078*/ 	.word	0xffffffff


	//   ....[2]....
        /*007c*/ 	.word	0xffffffff


	//   ....[3]....
        /*0080*/ 	.word	0xffffffff


	//   ....[4]....
        /*0084*/ 	.word	0xffffffff


	//   ....[5]....
        /*0088*/ 	.word	0xffffffff


	//   ....[6]....
        /*008c*/ 	.word	0xffffffff


	//   ....[7]....
        /*0090*/ 	.word	0xffffffff


	//   ....[8]....
        /*0094*/ 	.word	0xffffffff


	//   ....[9]....
        /*0098*/ 	.word	0xffffffff


	//   ....[10]....
        /*009c*/ 	.word	0xffffffff


	//   ....[11]....
        /*00a0*/ 	.word	0xffffffff


	//   ....[12]....
        /*00a4*/ 	.word	0xffffffff


	//   ....[13]....
        /*00a8*/ 	.word	0xffffffff


	//----- nvinfo : EIATTR_COOP_GROUP_INSTR_OFFSETS
	.align		4
.L_41:
        /*00ac*/ 	.byte	0x04, 0x28
        /*00ae*/ 	.short	(.L_43 - .L_42)


	//   ....[0]....
.L_42:
        /*00b0*/ 	.word	0x00000080


	//   ....[1]....
        /*00b4*/ 	.word	0x000004f0


	//   ....[2]....
        /*00b8*/ 	.word	0x00000670


	//   ....[3]....
        /*00bc*/ 	.word	0x00000810


	//   ....[4]....
        /*00c0*/ 	.word	0x00000910


	//   ....[5]....
        /*00c4*/ 	.word	0x00000a80


	//   ....[6]....
        /*00c8*/ 	.word	0x00000c20


	//   ....[7]....
        /*00cc*/ 	.word	0x00000dd0


	//   ....[8]....
        /*00d0*/ 	.word	0x00001fc0


	//   ....[9]....
        /*00d4*/ 	.word	0x00002e20


	//   ....[10]....
        /*00d8*/ 	.word	0x00003030


	//   ....[11]....
        /*00dc*/ 	.word	0x00003060


	//   ....[12]....
        /*00e0*/ 	.word	0x00003b10


	//   ....[13]....
        /*00e4*/ 	.word	0x00003d40


	//----- nvinfo : EIATTR_VRC_CTA_INIT_COUNT
	.align		4
.L_43:
        /*00e8*/ 	.byte	0x02, 0x4a
        /*00ea*/ 	.byte	0x80
	.zero		1


	//----- nvinfo : EIATTR_SYSCALL_OFFSETS
	.align		4
        /*00ec*/ 	.byte	0x04, 0x46
        /*00ee*/ 	.short	(.L_45 - .L_44)


	//   ....[0]....
.L_44:
        /*00f0*/ 	.word	0x00005a00


	//   ....[1]....
        /*00f4*/ 	.word	0x00005af0


	//   ....[2]....
        /*00f8*/ 	.word	0x00006280


	//   ....[3]....
        /*00fc*/ 	.word	0x00006b30


	//   ....[4]....
        /*0100*/ 	.word	0x000073c0


	//   ....[5]....
        /*0104*/ 	.word	0x00007c40


	//----- nvinfo : EIATTR_MBARRIER_INSTR_OFFSETS
	.align		4
.L_45:
        /*0108*/ 	.byte	0x04, 0x39
        /*010a*/ 	.short	(.L_47 - .L_46)


	//   ....[0]....
.L_46:
        /*010c*/ 	.word	0x00000600
        /*0110*/ 	.word	0x000000ff
        /*0114*/ 	.word	0x00000000
        /*0118*/ 	.short	0x0100
        /*011a*/ 	.byte	0x04
	.zero		1


	//   ....[1]....
        /*011c*/ 	.word	0x00000610
        /*0120*/ 	.word	0x000000ff
        /*0124*/ 	.word	0x00000018
        /*0128*/ 	.short	0x0100
        /*012a*/ 	.byte	0x04
	.zero		1


	//   ....[2]....
        /*012c*/ 	.word	0x00000620
        /*0130*/ 	.word	0x000000ff
        /*0134*/ 	.word	0x00000008
        /*0138*/ 	.short	0x0100
        /*013a*/ 	.byte	0x04
	.zero		1


	//   ....[3]....
        /*013c*/ 	.word	0x00000630
        /*0140*/ 	.word	0x000000ff
        /*0144*/ 	.word	0x00000020
        /*0148*/ 	.short	0x0100
        /*014a*/ 	.byte	0x04
	.zero		1


	//   ....[4]....
        /*014c*/ 	.word	0x00000640
        /*0150*/ 	.word	0x000000ff
        /*0154*/ 	.word	0x00000010
        /*0158*/ 	.short	0x0100
        /*015a*/ 	.byte	0x04
	.zero		1


	//   ....[5]....
        /*015c*/ 	.word	0x00000650
        /*0160*/ 	.word	0x000000ff
        /*0164*/ 	.word	0x00000028
        /*0168*/ 	.short	0x0100
        /*016a*/ 	.byte	0x04
	.zero		1


	//   ....[6]....
        /*016c*/ 	.word	0x00000780
        /*0170*/ 	.word	0x000000ff
        /*0174*/ 	.word	0x00000030
        /*0178*/ 	.short	0x0100
        /*017a*/ 	.byte	0x04
	.zero		1


	//   ....[7]....
        /*017c*/ 	.word	0x00000790
        /*0180*/ 	.word	0x000000ff
        /*0184*/ 	.word	0x00000050
        /*0188*/ 	.short	0x0100
        /*018a*/ 	.byte	0x04
	.zero		1


	//   ....[8]....
        /*018c*/ 	.word	0x000007a0
        /*0190*/ 	.word	0x000000ff
        /*0194*/ 	.word	0x00000038
        /*0198*/ 	.short	0x0100
        /*019a*/ 	.byte	0x04
	.zero		1


	//   ....[9]....
        /*019c*/ 	.word	0x000007b0
        /*01a0*/ 	.word	0x000000ff
        /*01a4*/ 	.word	0x00000058
        /*01a8*/ 	.short	0x0100
        /*01aa*/ 	.byte	0x04
	.zero		1


	//   ....[10]....
        /*01ac*/ 	.word	0x000007c0
        /*01b0*/ 	.word	0x000000ff
        /*01b4*/ 	.word	0x00000040
        /*01b8*/ 	.short	0x0100
        /*01ba*/ 	.byte	0x04
	.zero		1


	//   ....[11]....
        /*01bc*/ 	.word	0x000007d0
        /*01c0*/ 	.word	0x000000ff
        /*01c4*/ 	.word	0x00000060
        /*01c8*/ 	.short	0x0100
        /*01ca*/ 	.byte	0x04
	.zero		1


	//   ....[12]....
        /*01cc*/ 	.word	0x000007e0
        /*01d0*/ 	.word	0x000000ff
        /*01d4*/ 	.word	0x00000048
        /*01d8*/ 	.short	0x0100
        /*01da*/ 	.byte	0x04
	.zero		1


	//   ....[13]....
        /*01dc*/ 	.word	0x000007f0
        /*01e0*/ 	.word	0x000000ff
        /*01e4*/ 	.word	0x00000068
        /*01e8*/ 	.short	0x0100
        /*01ea*/ 	.byte	0x04
	.zero		1


	//   ....[14]....
        /*01ec*/ 	.word	0x000008e0
        /*01f0*/ 	.word	0x000000ff
        /*01f4*/ 	.word	0x00000070
        /*01f8*/ 	.short	0x0100
        /*01fa*/ 	.byte	0x06
	.zero		1


	//   ....[15]....
        /*01fc*/ 	.word	0x000008f0
        /*0200*/ 	.word	0x000000ff
        /*0204*/ 	.word	0x00000078
        /*0208*/ 	.short	0x0100
        /*020a*/ 	.byte	0x06
	.zero		1


	//   ....[16]....
        /*020c*/ 	.word	0x00000a30
        /*0210*/ 	.word	0x000000ff
        /*0214*/ 	.word	0x00000080
        /*0218*/ 	.short	0x0100
        /*021a*/ 	.byte	0x06
	.zero		1


	//   ....[17]....
        /*021c*/ 	.word	0x00000a40
        /*0220*/ 	.word	0x000000ff
        /*0224*/ 	.word	0x00000090
        /*0228*/ 	.short	0x0100
        /*022a*/ 	.byte	0x06
	.zero		1


	//   ....[18]....
        /*022c*/ 	.word	0x00000a50
        /*0230*/ 	.word	0x000000ff
        /*0234*/ 	.word	0x00000088
        /*0238*/ 	.short	0x0100
        /*023a*/ 	.byte	0x06
	.zero		1


	//   ....[19]....
        /*023c*/ 	.word	0x00000a60
        /*0240*/ 	.word	0x000000ff
        /*0244*/ 	.word	0x00000098
        /*0248*/ 	.short	0x0100
        /*024a*/ 	.byte	0x06
	.zero		1


	//   ....[20]....
        /*024c*/ 	.word	0x00000b90
        /*0250*/ 	.word	0x000000ff
        /*0254*/ 	.word	0x000000a0
        /*0258*/ 	.short	0x0100
        /*025a*/ 	.byte	0x04
	.zero		1


	//   ....[21]....
        /*025c*/ 	.word	0x00000ba0
        /*0260*/ 	.word	0x000000ff
        /*0264*/ 	.word	0x000000c0
        /*0268*/ 	.short	0x0100
        /*026a*/ 	.byte	0x04
	.zero		1


	//   ....[22]....
        /*026c*/ 	.word	0x00000bb0
        /*0270*/ 	.word	0x000000ff
        /*0274*/ 	.word	0x000000a8
        /*0278*/ 	.short	0x0100
        /*027a*/ 	.byte	0x04
	.zero		1


	//   ....[23]....
        /*027c*/ 	.word	0x00000bc0
        /*0280*/ 	.word	0x000000ff
        /*0284*/ 	.word	0x000000c8
        /*0288*/ 	.short	0x0100
        /*028a*/ 	.byte	0x04
	.zero		1


	//   ....[24]....
        /*028c*/ 	.word	0x00000bd0
        /*0290*/ 	.word	0x000000ff
        /*0294*/ 	.word	0x000000b0
        /*0298*/ 	.short	0x0100
        /*029a*/ 	.byte	0x04
	.zero		1


	//   ....[25]....
        /*029c*/ 	.word	0x00000be0
        /*02a0*/ 	.word	0x000000ff
        /*02a4*/ 	.word	0x000000d0
        /*02a8*/ 	.short	0x0100
        /*02aa*/ 	.byte	0x04
	.zero		1


	//   ....[26]....
        /*02ac*/ 	.word	0x00000bf0
        /*02b0*/ 	.word	0x000000ff
        /*02b4*/ 	.word	0x000000b8
        /*02b8*/ 	.short	0x0100
        /*02ba*/ 	.byte	0x04
	.zero		1


	//   ....[27]....
        /*02bc*/ 	.word	0x00000c00
        /*02c0*/ 	.word	0x000000ff
        /*02c4*/ 	.word	0x000000d8
        /*02c8*/ 	.short	0x0100
        /*02ca*/ 	.byte	0x04
	.zero		1


	//   ....[28]....
        /*02cc*/ 	.word	0x00000cf0
        /*02d0*/ 	.word	0x000000ff
        /*02d4*/ 	.word	0x000000e0
        /*02d8*/ 	.short	0x0100
        /*02da*/ 	.byte	0x04
	.zero		1


	//   ....[29]....
        /*02dc*/ 	.word	0x00000d00
        /*02e0*/ 	.word	0x000000ff
        /*02e4*/ 	.word	0x000000f0
        /*02e8*/ 	.short	0x0100
        /*02ea*/ 	.byte	0x04
	.zero		1


	//   ....[30]....
        /*02ec*/ 	.word	0x00000d10
        /*02f0*/ 	.word	0x000000ff
        /*02f4*/ 	.word	0x000000e8
        /*02f8*/ 	.short	0x0100
        /*02fa*/ 	.byte	0x04
	.zero		1


	//   ....[31]....
        /*02fc*/ 	.word	0x00000d20
        /*0300*/ 	.word	0x000000ff
        /*0304*/ 	.word	0x000000f8
        /*0308*/ 	.short	0x0100
        /*030a*/ 	.byte	0x04
	.zero		1


	//   ....[32]....
        /*030c*/ 	.word	0x00001880
        /*0310*/ 	.word	0x00000000
        /*0314*/ 	.word	0x000000f0
        /*0318*/ 	.short	0x010a
        /*031a*/ 	.byte	0xff
	.zero		1


	//   ....[33]....
        /*031c*/ 	.word	0x000018b0
        /*0320*/ 	.word	0x00000000
        /*0324*/ 	.word	0x000000e0
        /*0328*/ 	.short	0x0101
        /*032a*/ 	.byte	0xff
	.zero		1


	//   ....[34]....
        /*032c*/ 	.word	0x00001960
        /*0330*/ 	.word	0x000000ff
        /*0334*/ 	.word	0x00000018
        /*0338*/ 	.short	0x010a
        /*033a*/ 	.byte	0x04
	.zero		1


	//   ....[35]....
        /*033c*/ 	.word	0x000019e0
        /*0340*/ 	.word	0x000000ff
        /*0344*/ 	.word	0x00000018
        /*0348*/ 	.short	0x010a
        /*034a*/ 	.byte	0x21
	.zero		1


	//   ....[36]....
        /*034c*/ 	.word	0x00001b70
        /*0350*/ 	.word	0x000000ff
        /*0354*/ 	.word	0x00000018
        /*0358*/ 	.short	0x010a
        /*035a*/ 	.byte	0x06
	.zero		1


	//   ....[37]....
        /*035c*/ 	.word	0x00001c80
        /*0360*/ 	.word	0x000000ff
        /*0364*/ 	.word	0x00000078
        /*0368*/ 	.short	0x0101
        /*036a*/ 	.byte	0x0d
	.zero		1


	//   ....[38]....
        /*036c*/ 	.word	0x00001ca0
        /*0370*/ 	.word	0x000000ff
        /*0374*/ 	.word	0x00000018
        /*0378*/ 	.short	0x010a
        /*037a*/ 	.byte	0x04
	.zero		1


	//   ....[39]....
        /*037c*/ 	.word	0x00001d20
        /*0380*/ 	.word	0x000000ff
        /*0384*/ 	.word	0x00000018
        /*0388*/ 	.short	0x010a
        /*038a*/ 	.byte	0x09
	.zero		1


	//   ....[40]....
        /*038c*/ 	.word	0x00001ec0
        /*0390*/ 	.word	0x000000ff
        /*0394*/ 	.word	0x00000018
        /*0398*/ 	.short	0x010a
        /*039a*/ 	.byte	0x07
	.zero		1


	//   ....[41]....
        /*039c*/ 	.word	0x00001ff0
        /*03a0*/ 	.word	0x00000003
        /*03a4*/ 	.word	0x00000080
        /*03a8*/ 	.short	0x010a
        /*03aa*/ 	.byte	0xff
	.zero		1


	//   ....[42]....
        /*03ac*/ 	.word	0x00002140
        /*03b0*/ 	.word	0x00000000
        /*03b4*/ 	.word	0x00000000
        /*03b8*/ 	.short	0x0101
        /*03ba*/ 	.byte	0xff
	.zero		1


	//   ....[43]....
        /*03bc*/ 	.word	0x00002700
        /*03c0*/ 	.word	0x000000ff
        /*03c4*/ 	.word	0x00000000
        /*03c8*/ 	.short	0x010a
        /*03ca*/ 	.byte	0x04
	.zero		1


	//   ....[44]....
        /*03cc*/ 	.word	0x00002790
        /*03d0*/ 	.word	0x000000ff
        /*03d4*/ 	.word	0x00000000
        /*03d8*/ 	.short	0x010a
        /*03da*/ 	.byte	0x05
	.zero		1


	//   ....[45]....
        /*03dc*/ 	.word	0x00002830
        /*03e0*/ 	.word	0x00000000
        /*03e4*/ 	.word	0x00000000
        /*03e8*/ 	.short	0x010a
        /*03ea*/ 	.byte	0xff
	.zero		1


	//   ....[46]....
        /*03ec*/ 	.word	0x00002970
        /*03f0*/ 	.word	0x00000002
        /*03f4*/ 	.word	0x000000e0
        /*03f8*/ 	.short	0x010a
        /*03fa*/ 	.byte	0xff
	.zero		1


	//   ....[47]....
        /*03fc*/ 	.word	0x000029e0
        /*0400*/ 	.word	0x00000002
        /*0404*/ 	.word	0x00000000
        /*0408*/ 	.short	0x0101
        /*040a*/ 	.byte	0xff
	.zero		1


	//   ....[48]....
        /*040c*/ 	.word	0x00002a00
        /*0410*/ 	.word	0x000000ff
        /*0414*/ 	.word	0x00000090
        /*0418*/ 	.short	0x010a
        /*041a*/ 	.byte	0x04
	.zero		1


	//   ....[49]....
        /*041c*/ 	.word	0x00002b20
        /*0420*/ 	.word	0x00000002
        /*0424*/ 	.word	0x00000080
        /*0428*/ 	.short	0x010a
        /*042a*/ 	.byte	0xff
	.zero		1


	//   ....[50]....
        /*042c*/ 	.word	0x00002c20
        /*0430*/ 	.word	0x00000002
        /*0434*/ 	.word	0x00000000
        /*0438*/ 	.short	0x0101
        /*043a*/ 	.byte	0xff
	.zero		1


	//   ....[51]....
        /*043c*/ 	.word	0x00002cb0
        /*0440*/ 	.word	0x000000ff
        /*0444*/ 	.word	0x00000090
        /*0448*/ 	.short	0x0106
        /*044a*/ 	.byte	0x04
	.zero		1


	//   ....[52]....
        /*044c*/ 	.word	0x00002cd0
        /*0450*/ 	.word	0x000000ff
        /*0454*/ 	.word	0x00000090
        /*0458*/ 	.short	0x010a
        /*045a*/ 	.byte	0x04
	.zero		1


	//   ....[53]....
        /*045c*/ 	.word	0x00002d60
        /*0460*/ 	.word	0x000000ff
        /*0464*/ 	.word	0x00000090
        /*0468*/ 	.short	0x0106
        /*046a*/ 	.byte	0x07
	.zero		1


	//   ....[54]....
        /*046c*/ 	.word	0x00002da0
        /*0470*/ 	.word	0x00000000
        /*0474*/ 	.word	0x00000090
        /*0478*/ 	.short	0x010a
        /*047a*/ 	.byte	0xff
	.zero		1


	//   ....[55]....
        /*047c*/ 	.word	0x00003300
        /*0480*/ 	.word	0x00000000
        /*0484*/ 	.word	0x00000080
        /*0488*/ 	.short	0x010a
        /*048a*/ 	.byte	0xff
	.zero		1


	//   ....[56]....
        /*048c*/ 	.word	0x00003400
        /*0490*/ 	.word	0x00000003
        /*0494*/ 	.word	0x00000000
        /*0498*/ 	.short	0x0101
        /*049a*/ 	.byte	0xff
	.zero		1


	//   ....[57]....
        /*049c*/ 	.word	0x00003410
        /*04a0*/ 	.word	0x000000ff
        /*04a4*/ 	.word	0x00000000
        /*04a8*/ 	.short	0x010a
        /*04aa*/ 	.byte	0x04
	.zero		1


	//   ....[58]....
        /*04ac*/ 	.word	0x00003490
        /*04b0*/ 	.word	0x000000ff
        /*04b4*/ 	.word	0x000000c0
        /*04b8*/ 	.short	0x010a
        /*04ba*/ 	.byte	0x1f
	.zero		1


	//   ....[59]....
        /*04bc*/ 	.word	0x00003570
        /*04c0*/ 	.word	0x000000ff
        /*04c4*/ 	.word	0x00000000
        /*04c8*/ 	.short	0x010a
        /*04ca*/ 	.byte	0x05
	.zero		1


	//   ....[60]....
        /*04cc*/ 	.word	0x000036b0
        /*04d0*/ 	.word	0x000000ff
        /*04d4*/ 	.word	0x00000000
        /*04d8*/ 	.short	0x010a
        /*04da*/ 	.byte	0x04
	.zero		1


	//   ....[61]....
        /*04dc*/ 	.word	0x00003940
        /*04e0*/ 	.word	0x000000ff
        /*04e4*/ 	.word	0x00000000
        /*04e8*/ 	.short	0x010a
        /*04ea*/ 	.byte	0x04
	.zero		1


	//   ....[62]....
        /*04ec*/ 	.word	0x000039d0
        /*04f0*/ 	.word	0x000000ff
        /*04f4*/ 	.word	0x00000000
        /*04f8*/ 	.short	0x010a
        /*04fa*/ 	.byte	0x05
	.zero		1


	//   ....[63]....
        /*04fc*/ 	.word	0x00003a60
        /*0500*/ 	.word	0x000000ff
        /*0504*/ 	.word	0x00000000
        /*0508*/ 	.short	0x010a
        /*050a*/ 	.byte	0x05
	.zero		1


	//   ....[64]....
        /*050c*/ 	.word	0x00003af0
        /*0510*/ 	.word	0x000000ff
        /*0514*/ 	.word	0x00000000
        /*0518*/ 	.short	0x010a
        /*051a*/ 	.byte	0x04
	.zero		1


	//   ....[65]....
        /*051c*/ 	.word	0x00004050
        /*0520*/ 	.word	0x00000008
        /*0524*/ 	.word	0x00000080
        /*0528*/ 	.short	0x010a
        /*052a*/ 	.byte	0xff
	.zero		1


	//   ....[66]....
        /*052c*/ 	.word	0x000041c0
        /*0530*/ 	.word	0x00000000
        /*0534*/ 	.word	0x00000000
        /*0538*/ 	.short	0x0101
        /*053a*/ 	.byte	0xff
	.zero		1


	//   ....[67]....
        /*053c*/ 	.word	0x000046a0
        /*0540*/ 	.word	0x000000ff
        /*0544*/ 	.word	0x00000078
        /*0548*/ 	.short	0x010a
        /*054a*/ 	.byte	0x15
	.zero		1


	//   ....[68]....
        /*054c*/ 	.word	0x00004830
        /*0550*/ 	.word	0x000000ff
        /*0554*/ 	.word	0x00000050
        /*0558*/ 	.short	0x010a
        /*055a*/ 	.byte	0x15
	.zero		1


	//   ....[69]....
        /*055c*/ 	.word	0x00004980
        /*0560*/ 	.word	0x000000ff
        /*0564*/ 	.word	0x00000030
        /*0568*/ 	.short	0x010b
        /*056a*/ 	.byte	0x15
	.zero		1


	//   ....[70]....
        /*056c*/ 	.word	0x00004990
        /*0570*/ 	.word	0x000000ff
        /*0574*/ 	.word	0x00000000
        /*0578*/ 	.short	0x0101
        /*057a*/ 	.byte	0x32
	.zero		1


	//   ....[71]....
        /*057c*/ 	.word	0x000049a0
        /*0580*/ 	.word	0x000000ff
        /*0584*/ 	.word	0x00000058
        /*0588*/ 	.short	0x010a
        /*058a*/ 	.byte	0x15
	.zero		1


	//   ....[72]....
        /*058c*/ 	.word	0x00004af0
        /*0590*/ 	.word	0x000000ff
        /*0594*/ 	.word	0x00000038
        /*0598*/ 	.short	0x010b
        /*059a*/ 	.byte	0x15
	.zero		1


	//   ....[73]....
        /*059c*/ 	.word	0x00004b00
        /*05a0*/ 	.word	0x000000ff
        /*05a4*/ 	.word	0x00000000
        /*05a8*/ 	.short	0x0101
        /*05aa*/ 	.byte	0x31
	.zero		1


	//   ....[74]....
        /*05ac*/ 	.word	0x00004b10
        /*05b0*/ 	.word	0x000000ff
        /*05b4*/ 	.word	0x00000060
        /*05b8*/ 	.short	0x010a
        /*05ba*/ 	.byte	0x15
	.zero		1


	//   ....[75]....
        /*05bc*/ 	.word	0x00004c70
        /*05c0*/ 	.word	0x000000ff
        /*05c4*/ 	.word	0x00000040
        /*05c8*/ 	.short	0x010b
        /*05ca*/ 	.byte	0x15
	.zero		1


	//   ....[76]....
        /*05cc*/ 	.word	0x00004c80
        /*05d0*/ 	.word	0x000000ff
        /*05d4*/ 	.word	0x00000000
        /*05d8*/ 	.short	0x0101
        /*05da*/ 	.byte	0x30
	.zero		1


	//   ....[77]....
        /*05dc*/ 	.word	0x00004c90
        /*05e0*/ 	.word	0x000000ff
        /*05e4*/ 	.word	0x00000068
        /*05e8*/ 	.short	0x010a
        /*05ea*/ 	.byte	0x15
	.zero		1


	//   ....[78]....
        /*05ec*/ 	.word	0x00004e90
        /*05f0*/ 	.word	0x000000ff
        /*05f4*/ 	.word	0x00000048
        /*05f8*/ 	.short	0x010b
        /*05fa*/ 	.byte	0x15
	.zero		1


	//   ....[79]....
        /*05fc*/ 	.word	0x00004ea0
        /*0600*/ 	.word	0x000000ff
        /*0604*/ 	.word	0x00000000
        /*0608*/ 	.short	0x0101
        /*060a*/ 	.byte	0x2b
	.zero		1


	//   ....[80]....
        /*060c*/ 	.word	0x00004ed0
        /*0610*/ 	.word	0x000000ff
        /*0614*/ 	.word	0x00000050
        /*0618*/ 	.short	0x010a
        /*061a*/ 	.byte	0x15
	.zero		1


	//   ....[81]....
        /*061c*/ 	.word	0x00004ef0
        /*0620*/ 	.word	0x000000ff
        /*0624*/ 	.word	0x00000058
        /*0628*/ 	.short	0x010a
        /*062a*/ 	.byte	0x15
	.zero		1


	//   ....[82]....
        /*062c*/ 	.word	0x00004f10
        /*0630*/ 	.word	0x000000ff
        /*0634*/ 	.word	0x00000060
        /*0638*/ 	.short	0x010a
        /*063a*/ 	.byte	0x15
	.zero		1


	//   ....[83]....
        /*063c*/ 	.word	0x00004f50
        /*0640*/ 	.word	0x00000000
        /*0644*/ 	.word	0x00000068
        /*0648*/ 	.short	0x010a
        /*064a*/ 	.byte	0xff
	.zero		1


	//   ....[84]....
        /*064c*/ 	.word	0x00005290
        /*0650*/ 	.word	0x00000003
        /*0654*/ 	.word	0x00000080
        /*0658*/ 	.short	0x010a
        /*065a*/ 	.byte	0xff
	.zero		1


	//   ....[85]....
        /*065c*/ 	.word	0x00005410
        /*0660*/ 	.word	0x00000000
        /*0664*/ 	.word	0x00000000
        /*0668*/ 	.short	0x0101
        /*066a*/ 	.byte	0xff
	.zero		1


	//   ....[86]....
        /*066c*/ 	.word	0x00005f30
        /*0670*/ 	.word	0x000000ff
        /*0674*/ 	.word	0x00000030
        /*0678*/ 	.short	0x010a
        /*067a*/ 	.byte	0x2c
	.zero		1


	//   ....[87]....
        /*067c*/ 	.word	0x00005f70
        /*0680*/ 	.word	0x0000001a
        /*0684*/ 	.word	0x000000a0
        /*0688*/ 	.short	0x010a
        /*068a*/ 	.byte	0xff
	.zero		1


	//   ....[88]....
        /*068c*/ 	.word	0x00006080
        /*0690*/ 	.word	0x000000ff
        /*0694*/ 	.word	0x00000030
        /*0698*/ 	.short	0x010a
        /*069a*/ 	.byte	0x2c
	.zero		1


	//   ....[89]....
        /*069c*/ 	.word	0x00006160
        /*06a0*/ 	.word	0x0000001a
        /*06a4*/ 	.word	0x000000a0
        /*06a8*/ 	.short	0x010a
        /*06aa*/ 	.byte	0xff
	.zero		1


	//   ....[90]....
        /*06ac*/ 	.word	0x00006890
        /*06b0*/ 	.word	0x00000000
        /*06b4*/ 	.word	0x00000000
        /*06b8*/ 	.short	0x0101
        /*06ba*/ 	.byte	0xff
	.zero		1


	//   ....[91]....
        /*06bc*/ 	.word	0x000068a0
        /*06c0*/ 	.word	0x00000004
        /*06c4*/ 	.word	0x00000030
        /*06c8*/ 	.short	0x010a
        /*06ca*/ 	.byte	0xff
	.zero		1


	//   ....[92]....
        /*06cc*/ 	.word	0x00006960
        /*06d0*/ 	.word	0x00000004
        /*06d4*/ 	.word	0x00000030
        /*06d8*/ 	.short	0x010a
        /*06da*/ 	.byte	0xff
	.zero		1


	//   ....[93]....
        /*06dc*/ 	.word	0x00007120
        /*06e0*/ 	.word	0x00000000
        /*06e4*/ 	.word	0x00000000
        /*06e8*/ 	.short	0x0101
        /*06ea*/ 	.byte	0xff
	.zero		1


	//   ....[94]....
        /*06ec*/ 	.word	0x00007140
        /*06f0*/ 	.word	0x00000002
        /*06f4*/ 	.word	0x00000030
        /*06f8*/ 	.short	0x010a
        /*06fa*/ 	.byte	0xff
	.zero		1


	//   ....[95]....
        /*06fc*/ 	.word	0x000071f0
        /*0700*/ 	.word	0x00000002
        /*0704*/ 	.word	0x00000030
        /*0708*/ 	.short	0x010a
        /*070a*/ 	.byte	0xff
	.zero		1


	//   ....[96]....
        /*070c*/ 	.word	0x000079a0
        /*0710*/ 	.word	0x00000000
        /*0714*/ 	.word	0x00000000
        /*0718*/ 	.short	0x0101
        /*071a*/ 	.byte	0xff
	.zero		1


	//   ....[97]....
        /*071c*/ 	.word	0x000079c0
        /*0720*/ 	.word	0x00000003
        /*0724*/ 	.word	0x00000030
        /*0728*/ 	.short	0x010a
        /*072a*/ 	.byte	0xff
	.zero		1


	//   ....[98]....
        /*072c*/ 	.word	0x00007a70
        /*0730*/ 	.word	0x00000003
        /*0734*/ 	.word	0x00000030
        /*0738*/ 	.short	0x010a
        /*073a*/ 	.byte	0xff
	.zero		1


	//   ....[99]....
        /*073c*/ 	.word	0x00007e80
        /*0740*/ 	.word	0x000000ff
        /*0744*/ 	.word	0x00000000
        /*0748*/ 	.short	0x0101
        /*074a*/ 	.byte	0x04
	.zero		1


	//   ....[100]....
        /*074c*/ 	.word	0x00008290
        /*0750*/ 	.word	0x00000000
        /*0754*/ 	.word	0x00000000
        /*0758*/ 	.short	0x0101
        /*075a*/ 	.byte	0xff
	.zero		1


	//   ....[101]....
        /*075c*/ 	.word	0x00008540
        /*0760*/ 	.word	0x000000ff
        /*0764*/ 	.word	0x00000000
        /*0768*/ 	.short	0x0101
        /*076a*/ 	.byte	0x04
	.zero		1


	//   ....[102]....
        /*076c*/ 	.word	0x00008560
        /*0770*/ 	.word	0x00000000
        /*0774*/ 	.word	0x000000f0
        /*0778*/ 	.short	0x010a
        /*077a*/ 	.byte	0xff
	.zero		1


	//   ....[103]....
        /*077c*/ 	.word	0x000085c0
        /*0780*/ 	.word	0x00000000
        /*0784*/ 	.word	0x00000018
        /*0788*/ 	.short	0x010a
        /*078a*/ 	.byte	0xff
	.zero		1


	//   ....[104]....
        /*078c*/ 	.word	0x00008620
        /*0790*/ 	.word	0x00000000
        /*0794*/ 	.word	0x00000018
        /*0798*/ 	.short	0x010a
        /*079a*/ 	.byte	0xff
	.zero		1


	//   ....[105]....
        /*079c*/ 	.word	0x00008670
        /*07a0*/ 	.word	0x00000003
        /*07a4*/ 	.word	0x00000080
        /*07a8*/ 	.short	0x010a
        /*07aa*/ 	.byte	0xff
	.zero		1


	//   ....[106]....
        /*07ac*/ 	.word	0x000086d0
        /*07b0*/ 	.word	0x00000000
        /*07b4*/ 	.word	0x00000000
        /*07b8*/ 	.short	0x010a
        /*07ba*/ 	.byte	0xff
	.zero		1


	//   ....[107]....
        /*07bc*/ 	.word	0x00008730
        /*07c0*/ 	.word	0x00000000
        /*07c4*/ 	.word	0x00000000
        /*07c8*/ 	.short	0x010a
        /*07ca*/ 	.byte	0xff
	.zero		1


	//   ....[108]....
        /*07cc*/ 	.word	0x00008780
        /*07d0*/ 	.word	0x00000002
        /*07d4*/ 	.word	0x000000e0
        /*07d8*/ 	.short	0x010a
        /*07da*/ 	.byte	0xff
	.zero		1


	//   ....[109]....
        /*07dc*/ 	.word	0x000087e0
        /*07e0*/ 	.word	0x00000002
        /*07e4*/ 	.word	0x00000090
        /*07e8*/ 	.short	0x010a
        /*07ea*/ 	.byte	0xff
	.zero		1


	//   ....[110]....
        /*07ec*/ 	.word	0x00008830
        /*07f0*/ 	.word	0x00000002
        /*07f4*/ 	.word	0x00000080
        /*07f8*/ 	.short	0x010a
        /*07fa*/ 	.byte	0xff
	.zero		1


	//   ....[111]....
        /*07fc*/ 	.word	0x00008890
        /*0800*/ 	.word	0x00000000
        /*0804*/ 	.word	0x00000090
        /*0808*/ 	.short	0x010a
        /*080a*/ 	.byte	0xff
	.zero		1


	//   ....[112]....
        /*080c*/ 	.word	0x000088e0
        /*0810*/ 	.word	0x00000000
        /*0814*/ 	.word	0x00000080
        /*0818*/ 	.short	0x010a
        /*081a*/ 	.byte	0xff
	.zero		1


	//   ....[113]....
        /*081c*/ 	.word	0x00008940
        /*0820*/ 	.word	0x00000002
        /*0824*/ 	.word	0x000000c0
        /*0828*/ 	.short	0x010a
        /*082a*/ 	.byte	0xff
	.zero		1


	//   ....[114]....
        /*082c*/ 	.word	0x000089a0
        /*0830*/ 	.word	0x00000000
        /*0834*/ 	.word	0x00000000
        /*0838*/ 	.short	0x010a
        /*083a*/ 	.byte	0xff
	.zero		1


	//   ....[115]....
        /*083c*/ 	.word	0x00008a00
        /*0840*/ 	.word	0x00000000
        /*0844*/ 	.word	0x00000000
        /*0848*/ 	.short	0x010a
        /*084a*/ 	.byte	0xff
	.zero		1


	//   ....[116]....
        /*084c*/ 	.word	0x00008a60
        /*0850*/ 	.word	0x00000000
        /*0854*/ 	.word	0x00000000
        /*0858*/ 	.short	0x010a
        /*085a*/ 	.byte	0xff
	.zero		1


	//   ....[117]....
        /*085c*/ 	.word	0x00008ac0
        /*0860*/ 	.word	0x00000000
        /*0864*/ 	.word	0x00000000
        /*0868*/ 	.short	0x010a
        /*086a*/ 	.byte	0xff
	.zero		1


	//   ....[118]....
        /*086c*/ 	.word	0x00008b20
        /*0870*/ 	.word	0x00000000
        /*0874*/ 	.word	0x00000000
        /*0878*/ 	.short	0x010a
        /*087a*/ 	.byte	0xff
	.zero		1


	//   ....[119]....
        /*087c*/ 	.word	0x00008b70
        /*0880*/ 	.word	0x00000008
        /*0884*/ 	.word	0x00000080
        /*0888*/ 	.short	0x010a
        /*088a*/ 	.byte	0xff
	.zero		1


	//   ....[120]....
        /*088c*/ 	.word	0x00008bd0
        /*0890*/ 	.word	0x00000000
        /*0894*/ 	.word	0x00000078
        /*0898*/ 	.short	0x010a
        /*089a*/ 	.byte	0xff
	.zero		1


	//   ....[121]....
        /*089c*/ 	.word	0x00008c30
        /*08a0*/ 	.word	0x00000000
        /*08a4*/ 	.word	0x00000050
        /*08a8*/ 	.short	0x010a
        /*08aa*/ 	.byte	0xff
	.zero		1


	//   ....[122]....
        /*08ac*/ 	.word	0x00008c90
        /*08b0*/ 	.word	0x00000000
        /*08b4*/ 	.word	0x00000058
        /*08b8*/ 	.short	0x010a
        /*08ba*/ 	.byte	0xff
	.zero		1


	//   ....[123]....
        /*08bc*/ 	.word	0x00008cf0
        /*08c0*/ 	.word	0x00000000
        /*08c4*/ 	.word	0x00000060
        /*08c8*/ 	.short	0x010a
        /*08ca*/ 	.byte	0xff
	.zero		1


	//   ....[124]....
        /*08cc*/ 	.word	0x00008d50
        /*08d0*/ 	.word	0x00000000
        /*08d4*/ 	.word	0x00000068
        /*08d8*/ 	.short	0x010a
        /*08da*/ 	.byte	0xff
	.zero		1


	//   ....[125]....
        /*08dc*/ 	.word	0x00008db0
        /*08e0*/ 	.word	0x00000000
        /*08e4*/ 	.word	0x00000050
        /*08e8*/ 	.short	0x010a
        /*08ea*/ 	.byte	0xff
	.zero		1


	//   ....[126]....
        /*08ec*/ 	.word	0x00008e10
        /*08f0*/ 	.word	0x00000000
        /*08f4*/ 	.word	0x00000058
        /*08f8*/ 	.short	0x010a
        /*08fa*/ 	.byte	0xff
	.zero		1


	//   ....[127]....
        /*08fc*/ 	.word	0x00008e70
        /*0900*/ 	.word	0x00000000
        /*0904*/ 	.word	0x00000060
        /*0908*/ 	.short	0x010a
        /*090a*/ 	.byte	0xff
	.zero		1


	//   ....[128]....
        /*090c*/ 	.word	0x00008ec0
        /*0910*/ 	.word	0x00000003
        /*0914*/ 	.word	0x00000080
        /*0918*/ 	.short	0x010a
        /*091a*/ 	.byte	0xff
	.zero		1


	//   ....[129]....
        /*091c*/ 	.word	0x00008f20
        /*0920*/ 	.word	0x00000000
        /*0924*/ 	.word	0x00000030
        /*0928*/ 	.short	0x010a
        /*092a*/ 	.byte	0xff
	.zero		1


	//   ....[130]....
        /*092c*/ 	.word	0x00008f70
        /*0930*/ 	.word	0x0000001a
        /*0934*/ 	.word	0x000000a0
        /*0938*/ 	.short	0x010a
        /*093a*/ 	.byte	0xff
	.zero		1


	//   ....[131]....
        /*093c*/ 	.word	0x00008fc0
        /*0940*/ 	.word	0x00000004
        /*0944*/ 	.word	0x00000030
        /*0948*/ 	.short	0x010a
        /*094a*/ 	.byte	0xff
	.zero		1


	//   ....[132]....
        /*094c*/ 	.word	0x00009010
        /*0950*/ 	.word	0x00000002
        /*0954*/ 	.word	0x00000030
        /*0958*/ 	.short	0x010a
        /*095a*/ 	.byte	0xff
	.zero		1


	//   ....[133]....
        /*095c*/ 	.word	0x00009060
        /*0960*/ 	.word	0x00000003
        /*0964*/ 	.word	0x00000030
        /*0968*/ 	.short	0x010a
        /*096a*/ 	.byte	0xff
	.zero		1


	//----- nvinfo : EIATTR_NUM_MBARRIERS
	.align		4
.L_47:
        /*096c*/ 	.byte	0x03, 0x38
        /*096e*/ 	.short	0x0020


	//----- nvinfo : EIATTR_EXIT_INSTR_OFFSETS
	.align		4
        /*0970*/ 	.byte	0x04, 0x1c
        /*0972*/ 	.short	(.L_49 - .L_48)


	//   ....[0]....
.L_48:
        /*0974*/ 	.word	0x00002860


	//   ....[1]....
        /*0978*/ 	.word	0x00002d70


	//   ....[2]....
        /*097c*/ 	.word	0x00002dd0


	//   ....[3]....
        /*0980*/ 	.word	0x00003d50


	//   ....[4]....
        /*0984*/ 	.word	0x00004f80


	//   ....[5]....
        /*0988*/ 	.word	0x00004fc0


	//   ....[6]....
        /*098c*/ 	.word	0x00008420


	//   ....[7]....
        /*0990*/ 	.word	0x000084a0


	//   ....[8]....
        /*0994*/ 	.word	0x000084d0


	//   ....[9]....
        /*0998*/ 	.word	0x00008550


	//----- nvinfo : EIATTR_MAX_THREADS
	.align		4
.L_49:
        /*099c*/ 	.byte	0x04, 0x05
        /*099e*/ 	.short	(.L_51 - .L_50)
.L_50:
        /*09a0*/ 	.word	0x00000100
        /*09a4*/ 	.word	0x00000001
        /*09a8*/ 	.word	0x00000001


	//----- nvinfo : EIATTR_CRS_STACK_SIZE
	.align		4
.L_51:
        /*09ac*/ 	.byte	0x04, 0x1e
        /*09ae*/ 	.short	(.L_53 - .L_52)
.L_52:
        /*09b0*/ 	.word	0x00000000


	//----- nvinfo : EIATTR_CBANK_PARAM_SIZE
	.align		4
.L_53:
        /*09b4*/ 	.byte	0x03, 0x19
        /*09b6*/ 	.short	0x0800


	//----- nvinfo : EIATTR_PARAM_CBANK
	.align		4
        /*09b8*/ 	.byte	0x04, 0x0a
        /*09ba*/ 	.short	(.L_55 - .L_54)
	.align		4
.L_54:
        /*09bc*/ 	.word	index@(.nv.constant0._ZN7cutlass13device_kernelINS_4gemm6kernel13GemmUniversalIN4cute5tupleIJiiiiEEENS1_10collective13CollectiveMmaINS1_35MainloopSm100TmaUmmaWarpSpecializedILi3ELi2ELi4ENS5_IJNS4_1CILi2EEENSA_ILi1EEESC_EEEEENS5_IJNSA_ILi64EEENSA_ILi128EEESF_EEENS_10bfloat16_tENS5_IJlSC_lEEESI_SJ_NS4_8TiledMMAINS4_8MMA_AtomIJNS4_20SM100_MMA_F16BF16_SSISI_SI_fLi64ELi128ELNS4_4UMMA5MajorE0ELSO_0ELNSN_7ScaleInE0ELSP_0EEEEEENS4_6LayoutINS5_IJSC_SC_SC_EEENS5_IJNSA_ILi0EEESU_SU_EEEEENS5_IJNS4_10UnderscoreESX_SX_EEEEENS4_13SM90_TMA_LOADENS4_14ComposedLayoutINS4_7SwizzleILi3ELi4ELi3EEENS4_18smem_ptr_flag_bitsILi16EEENSS_INS5_IJNSA_ILi8EEESF_EEENS5_IJSF_SC_EEEEEEEvNS4_8identityENS4_23SM90_TMA_LOAD_MULTICASTES1A_vS1B_EENS_8epilogue10collective18CollectiveEpilogueINS1E_23Sm100TmaWarpSpecializedILi4ELi2ELi16ELb1ELb0EEEJSH_NS5_IJNSS_ISF_SC_EENSS_INSA_ILi32EEESC_EEEEESI_SJ_SI_SJ_NS1E_6fusion15FusionCallbacksIS1I_NS1N_17LinearCombinationISI_fSI_fLNS_15FloatRoundStyleE2EEESH_S1M_JEEENS4_5SM1004TMEM4LOAD26SM100_TMEM_LOAD_16dp256b4xES10_NS11_INS12_ILi2ELi4ELi3EEES15_NSS_INS5_IJS16_S1K_EEENS5_IJS1K_SC_EEEEEEENS4_17SM75_U32x4_LDSM_NENS4_14SM90_TMA_STOREES21_NS4_17SM90_U32x4_STSM_NENS4_39AutoVectorizingCopyWithAssumedAlignmentILi128EEEEEEvvEEEEvNT_6ParamsE)
        /*09c0*/ 	.short	0x0380
        /*09c2*/ 	.short	0x0800


	//----- nvinfo : EIATTR_SW_WAR
	.align		4
.L_55:
        /*09c4*/ 	.byte	0x04, 0x36
        /*09c6*/ 	.short	(.L_57 - .L_56)
.L_56:
        /*09c8*/ 	.word	0x00000008
.L_57:


//--------------------- .nv.callgraph             --------------------------
	.section	.nv.callgraph,"",@"SHT_CUDA_CALLGRAPH"
	.align	4
	.sectionentsize	8
	.align		4
        /*0000*/ 	.word	0x00000000
	.align		4
        /*0004*/ 	.word	0xffffffff
	.align		4
        /*0008*/ 	.word	index@(_ZN7cutlass13device_kernelINS_4gemm6kernel13GemmUniversalIN4cute5tupleIJiiiiEEENS1_10collective13CollectiveMmaINS1_35MainloopSm100TmaUmmaWarpSpecializedILi3ELi2ELi4ENS5_IJNS4_1CILi2EEENSA_ILi1EEESC_EEEEENS5_IJNSA_ILi64EEENSA_ILi128EEESF_EEENS_10bfloat16_tENS5_IJlSC_lEEESI_SJ_NS4_8TiledMMAINS4_8MMA_AtomIJNS4_20SM100_MMA_F16BF16_SSISI_SI_fLi64ELi128ELNS4_4UMMA5MajorE0ELSO_0ELNSN_7ScaleInE0ELSP_0EEEEEENS4_6LayoutINS5_IJSC_SC_SC_EEENS5_IJNSA_ILi0EEESU_SU_EEEEENS5_IJNS4_10UnderscoreESX_SX_EEEEENS4_13SM90_TMA_LOADENS4_14ComposedLayoutINS4_7SwizzleILi3ELi4ELi3EEENS4_18smem_ptr_flag_bitsILi16EEENSS_INS5_IJNSA_ILi8EEESF_EEENS5_IJSF_SC_EEEEEEEvNS4_8identityENS4_23SM90_TMA_LOAD_MULTICASTES1A_vS1B_EENS_8epilogue10collective18CollectiveEpilogueINS1E_23Sm100TmaWarpSpecializedILi4ELi2ELi16ELb1ELb0EEEJSH_NS5_IJNSS_ISF_SC_EENSS_INSA_ILi32EEESC_EEEEESI_SJ_SI_SJ_NS1E_6fusion15FusionCallbacksIS1I_NS1N_17LinearCombinationISI_fSI_fLNS_15FloatRoundStyleE2EEESH_S1M_JEEENS4_5SM1004TMEM4LOAD26SM100_TMEM_LOAD_16dp256b4xES10_NS11_INS12_ILi2ELi4ELi3EEES15_NSS_INS5_IJS16_S1K_EEENS5_IJS1K_SC_EEEEEEENS4_17SM75_U32x4_LDSM_NENS4_14SM90_TMA_STOREES21_NS4_17SM90_U32x4_STSM_NENS4_39AutoVectorizingCopyWithAssumedAlignmentILi128EEEEEEvvEEEEvNT_6ParamsE)
	.align		4
        /*000c*/ 	.word	index@(__assertfail)
	.align		4
        /*0010*/ 	.word	0x00000000
	.align		4
        /*0014*/ 	.word	0xfffffffe
	.align		4
        /*0018*/ 	.word	0x00000000
	.align		4
        /*001c*/ 	.word	0xfffffffd
	.align		4
        /*0020*/ 	.word	0x00000000
	.align		4
        /*0024*/ 	.word	0xfffffffc


//--------------------- .nv.constant4             --------------------------
	.section	.nv.constant4,"a",@progbits
	.align	8
	.align		8
.nv.constant4:
        /*0000*/ 	.dword	__assertfail
	.align		8
        /*0008*/ 	.dword	__unnamed_1
	.align		8
        /*0010*/ 	.dword	__unnamed_2
	.align		8
        /*0018*/ 	.dword	_ZN39_INTERNAL_97d77a11_4_k_cu_71d5fae5_90034cuda3std3__45__cpo5beginE
	.align		8
        /*0020*/ 	.dword	_ZN39_INTERNAL_97d77a11_4_k_cu_71d5fae5_90034cuda3std3__45__cpo3endE
	.align		8
        /*0028*/ 	.dword	_ZN39_INTERNAL_97d77a11_4_k_cu_71d5fae5_90034cuda3std3__45__cpo6cbeginE
	.align		8
        /*0030*/ 	.dword	_ZN39_INTERNAL_97d77a11_4_k_cu_71d5fae5_90034cuda3std3__45__cpo4cendE
	.align		8
        /*0038*/ 	.dword	_ZN39_INTERNAL_97d77a11_4_k_cu_71d5fae5_90034cuda3std3__441_GLOBAL__N__97d77a11_4_k_cu_71d5fae5_90036ignoreE
	.align		8
        /*0040*/ 	.dword	_ZN39_INTERNAL_97d77a11_4_k_cu_71d5fae5_90034cuda3std3__419piecewise_constructE
	.align		8
        /*0048*/ 	.dword	_ZN39_INTERNAL_97d77a11_4_k_cu_71d5fae5_90034cuda3std3__48in_placeE
	.align		8
        /*0050*/ 	.dword	_ZN39_INTERNAL_97d77a11_4_k_cu_71d5fae5_90034cuda3std6ranges3__45__cpo4swapE
	.align		8
        /*0058*/ 	.dword	_ZN39_INTERNAL_97d77a11_4_k_cu_71d5fae5_90034cuda3std6ranges3__45__cpo9iter_moveE
	.align		8
        /*0060*/ 	.dword	_ZN39_INTERNAL_97d77a11_4_k_cu_71d5fae5_90034cute7productE
	.align		8
        /*0068*/ 	.dword	_ZN39_INTERNAL_97d77a11_4_k_cu_71d5fae5_90034cute1_E
	.align		8
        /*0070*/ 	.dword	$str$25
	.align		8
        /*0078*/ 	.dword	$str$26
	.align		8
        /*0080*/ 	.dword	$str$27
	.align		8
        /*0088*/ 	.dword	$str$28


//--------------------- .text._ZN7cutlass13device_kernelINS_4gemm6kernel13GemmUniversalIN4cute5tupleIJiiiiEEENS1_10collective13CollectiveMmaINS1_35MainloopSm100TmaUmmaWarpSpecializedILi3ELi2ELi4ENS5_IJNS4_1CILi2EEENSA_ILi1EEESC_EEEEENS5_IJNSA_ILi64EEENSA_ILi128EEESF_EEENS_10bfloat16_tENS5_IJlSC_lEEESI_SJ_NS4_8TiledMMAINS4_8MMA_AtomIJNS4_20SM100_MMA_F16BF16_SSISI_SI_fLi64ELi128ELNS4_4UMMA5MajorE0ELSO_0ELNSN_7ScaleInE0ELSP_0EEEEEENS4_6LayoutINS5_IJSC_SC_SC_EEENS5_IJNSA_ILi0EEESU_SU_EEEEENS5_IJNS4_10UnderscoreESX_SX_EEEEENS4_13SM90_TMA_LOADENS4_14ComposedLayoutINS4_7SwizzleILi3ELi4ELi3EEENS4_18smem_ptr_flag_bitsILi16EEENSS_INS5_IJNSA_ILi8EEESF_EEENS5_IJSF_SC_EEEEEEEvNS4_8identityENS4_23SM90_TMA_LOAD_MULTICASTES1A_vS1B_EENS_8epilogue10collective18CollectiveEpilogueINS1E_23Sm100TmaWarpSpecializedILi4ELi2ELi16ELb1ELb0EEEJSH_NS5_IJNSS_ISF_SC_EENSS_INSA_ILi32EEESC_EEEEESI_SJ_SI_SJ_NS1E_6fusion15FusionCallbacksIS1I_NS1N_17LinearCombinationISI_fSI_fLNS_15FloatRoundStyleE2EEESH_S1M_JEEENS4_5SM1004TMEM4LOAD26SM100_TMEM_LOAD_16dp256b4xES10_NS11_INS12_ILi2ELi4ELi3EEES15_NSS_INS5_IJS16_S1K_EEENS5_IJS1K_SC_EEEEEEENS4_17SM75_U32x4_LDSM_NENS4_14SM90_TMA_STOREES21_NS4_17SM90_U32x4_STSM_NENS4_39AutoVectorizingCopyWithAssumedAlignmentILi128EEEEEEvvEEEEvNT_6ParamsE --------------------------
	.section	.text._ZN7cutlass13device_kernelINS_4gemm6kernel13GemmUniversalIN4cute5tupleIJiiiiEEENS1_10collective13CollectiveMmaINS1_35MainloopSm100TmaUmmaWarpSpecializedILi3ELi2ELi4ENS5_IJNS4_1CILi2EEENSA_ILi1EEESC_EEEEENS5_IJNSA_ILi64EEENSA_ILi128EEESF_EEENS_10bfloat16_tENS5_IJlSC_lEEESI_SJ_NS4_8TiledMMAINS4_8MMA_AtomIJNS4_20SM100_MMA_F16BF16_SSISI_SI_fLi64ELi128ELNS4_4UMMA5MajorE0ELSO_0ELNSN_7ScaleInE0ELSP_0EEEEEENS4_6LayoutINS5_IJSC_SC_SC_EEENS5_IJNSA_ILi0EEESU_SU_EEEEENS5_IJNS4_10UnderscoreESX_SX_EEEEENS4_13SM90_TMA_LOADENS4_14ComposedLayoutINS4_7SwizzleILi3ELi4ELi3EEENS4_18smem_ptr_flag_bitsILi16EEENSS_INS5_IJNSA_ILi8EEESF_EEENS5_IJSF_SC_EEEEEEEvNS4_8identityENS4_23SM90_TMA_LOAD_MULTICASTES1A_vS1B_EENS_8epilogue10collective18CollectiveEpilogueINS1E_23Sm100TmaWarpSpecializedILi4ELi2ELi16ELb1ELb0EEEJSH_NS5_IJNSS_ISF_SC_EENSS_INSA_ILi32EEESC_EEEEESI_SJ_SI_SJ_NS1E_6fusion15FusionCallbacksIS1I_NS1N_17LinearCombinationISI_fSI_fLNS_15FloatRoundStyleE2EEESH_S1M_JEEENS4_5SM1004TMEM4LOAD26SM100_TMEM_LOAD_16dp256b4xES10_NS11_INS12_ILi2ELi4ELi3EEES15_NSS_INS5_IJS16_S1K_EEENS5_IJS1K_SC_EEEEEEENS4_17SM75_U32x4_LDSM_NENS4_14SM90_TMA_STOREES21_NS4_17SM90_U32x4_STSM_NENS4_39AutoVectorizingCopyWithAssumedAlignmentILi128EEEEEEvvEEEEvNT_6ParamsE,"ax",@progbits
	.align	128
.text._ZN7cutlass13device_kernelINS_4gemm6kernel13GemmUniversalIN4cute5tupleIJiiiiEEENS1_10collective13CollectiveMmaINS1_35MainloopSm100TmaUmmaWarpSpecializedILi3ELi2ELi4ENS5_IJNS4_1CILi2EEENSA_ILi1EEESC_EEEEENS5_IJNSA_ILi64EEENSA_ILi128EEESF_EEENS_10bfloat16_tENS5_IJlSC_lEEESI_SJ_NS4_8TiledMMAINS4_8MMA_AtomIJNS4_20SM100_MMA_F16BF16_SSISI_SI_fLi64ELi128ELNS4_4UMMA5MajorE0ELSO_0ELNSN_7ScaleInE0ELSP_0EEEEEENS4_6LayoutINS5_IJSC_SC_SC_EEENS5_IJNSA_ILi0EEESU_SU_EEEEENS5_IJNS4_10UnderscoreESX_SX_EEEEENS4_13SM90_TMA_LOADENS4_14ComposedLayoutINS4_7SwizzleILi3ELi4ELi3EEENS4_18smem_ptr_flag_bitsILi16EEENSS_INS5_IJNSA_ILi8EEESF_EEENS5_IJSF_SC_EEEEEEEvNS4_8identityENS4_23SM90_TMA_LOAD_MULTICASTES1A_vS1B_EENS_8epilogue10collective18CollectiveEpilogueINS1E_23Sm100TmaWarpSpecializedILi4ELi2ELi16ELb1ELb0EEEJSH_NS5_IJNSS_ISF_SC_EENSS_INSA_ILi32EEESC_EEEEESI_SJ_SI_SJ_NS1E_6fusion15FusionCallbacksIS1I_NS1N_17LinearCombinationISI_fSI_fLNS_15FloatRoundStyleE2EEESH_S1M_JEEENS4_5SM1004TMEM4LOAD26SM100_TMEM_LOAD_16dp256b4xES10_NS11_INS12_ILi2ELi4ELi3EEES15_NSS_INS5_IJS16_S1K_EEENS5_IJS1K_SC_EEEEEEENS4_17SM75_U32x4_LDSM_NENS4_14SM90_TMA_STOREES21_NS4_17SM90_U32x4_STSM_NENS4_39AutoVectorizingCopyWithAssumedAlignmentILi128EEEEEEvvEEEEvNT_6ParamsE:
        .type           _ZN7cutlass13device_kernelINS_4gemm6kernel13GemmUniversalIN4cute5tupleIJiiiiEEENS1_10collective13CollectiveMmaINS1_35MainloopSm100TmaUmmaWarpSpecializedILi3ELi2ELi4ENS5_IJNS4_1CILi2EEENSA_ILi1EEESC_EEEEENS5_IJNSA_ILi64EEENSA_ILi128EEESF_EEENS_10bfloat16_tENS5_IJlSC_lEEESI_SJ_NS4_8TiledMMAINS4_8MMA_AtomIJNS4_20SM100_MMA_F16BF16_SSISI_SI_fLi64ELi128ELNS4_4UMMA5MajorE0ELSO_0ELNSN_7ScaleInE0ELSP_0EEEEEENS4_6LayoutINS5_IJSC_SC_SC_EEENS5_IJNSA_ILi0EEESU_SU_EEEEENS5_IJNS4_10UnderscoreESX_SX_EEEEENS4_13SM90_TMA_LOADENS4_14ComposedLayoutINS4_7SwizzleILi3ELi4ELi3EEENS4_18smem_ptr_flag_bitsILi16EEENSS_INS5_IJNSA_ILi8EEESF_EEENS5_IJSF_SC_EEEEEEEvNS4_8identityENS4_23SM90_TMA_LOAD_MULTICASTES1A_vS1B_EENS_8epilogue10collective18CollectiveEpilogueINS1E_23Sm100TmaWarpSpecializedILi4ELi2ELi16ELb1ELb0EEEJSH_NS5_IJNSS_ISF_SC_EENSS_INSA_ILi32EEESC_EEEEESI_SJ_SI_SJ_NS1E_6fusion15FusionCallbacksIS1I_NS1N_17LinearCombinationISI_fSI_fLNS_15FloatRoundStyleE2EEESH_S1M_JEEENS4_5SM1004TMEM4LOAD26SM100_TMEM_LOAD_16dp256b4xES10_NS11_INS12_ILi2ELi4ELi3EEES15_NSS_INS5_IJS16_S1K_EEENS5_IJS1K_SC_EEEEEEENS4_17SM75_U32x4_LDSM_NENS4_14SM90_TMA_STOREES21_NS4_17SM90_U32x4_STSM_NENS4_39AutoVectorizingCopyWithAssumedAlignmentILi128EEEEEEvvEEEEvNT_6ParamsE,@function
        .size           _ZN7cutlass13device_kernelINS_4gemm6kernel13GemmUniversalIN4cute5tupleIJiiiiEEENS1_10collective13CollectiveMmaINS1_35MainloopSm100TmaUmmaWarpSpecializedILi3ELi2ELi4ENS5_IJNS4_1CILi2EEENSA_ILi1EEESC_EEEEENS5_IJNSA_ILi64EEENSA_ILi128EEESF_EEENS_10bfloat16_tENS5_IJlSC_lEEESI_SJ_NS4_8TiledMMAINS4_8MMA_AtomIJNS4_20SM100_MMA_F16BF16_SSISI_SI_fLi64ELi128ELNS4_4UMMA5MajorE0ELSO_0ELNSN_7ScaleInE0ELSP_0EEEEEENS4_6LayoutINS5_IJSC_SC_SC_EEENS5_IJNSA_ILi0EEESU_SU_EEEEENS5_IJNS4_10UnderscoreESX_SX_EEEEENS4_13SM90_TMA_LOADENS4_14ComposedLayoutINS4_7SwizzleILi3ELi4ELi3EEENS4_18smem_ptr_flag_bitsILi16EEENSS_INS5_IJNSA_ILi8EEESF_EEENS5_IJSF_SC_EEEEEEEvNS4_8identityENS4_23SM90_TMA_LOAD_MULTICASTES1A_vS1B_EENS_8epilogue10collective18CollectiveEpilogueINS1E_23Sm100TmaWarpSpecializedILi4ELi2ELi16ELb1ELb0EEEJSH_NS5_IJNSS_ISF_SC_EENSS_INSA_ILi32EEESC_EEEEESI_SJ_SI_SJ_NS1E_6fusion15FusionCallbacksIS1I_NS1N_17LinearCombinationISI_fSI_fLNS_15FloatRoundStyleE2EEESH_S1M_JEEENS4_5SM1004TMEM4LOAD26SM100_TMEM_LOAD_16dp256b4xES10_NS11_INS12_ILi2ELi4ELi3EEES15_NSS_INS5_IJS16_S1K_EEENS5_IJS1K_SC_EEEEEEENS4_17SM75_U32x4_LDSM_NENS4_14SM90_TMA_STOREES21_NS4_17SM90_U32x4_STSM_NENS4_39AutoVectorizingCopyWithAssumedAlignmentILi128EEEEEEvvEEEEvNT_6ParamsE,(.L_x_180 - _ZN7cutlass13device_kernelINS_4gemm6kernel13GemmUniversalIN4cute5tupleIJiiiiEEENS1_10collective13CollectiveMmaINS1_35MainloopSm100TmaUmmaWarpSpecializedILi3ELi2ELi4ENS5_IJNS4_1CILi2EEENSA_ILi1EEESC_EEEEENS5_IJNSA_ILi64EEENSA_ILi128EEESF_EEENS_10bfloat16_tENS5_IJlSC_lEEESI_SJ_NS4_8TiledMMAINS4_8MMA_AtomIJNS4_20SM100_MMA_F16BF16_SSISI_SI_fLi64ELi128ELNS4_4UMMA5MajorE0ELSO_0ELNSN_7ScaleInE0ELSP_0EEEEEENS4_6LayoutINS5_IJSC_SC_SC_EEENS5_IJNSA_ILi0EEESU_SU_EEEEENS5_IJNS4_10UnderscoreESX_SX_EEEEENS4_13SM90_TMA_LOADENS4_14ComposedLayoutINS4_7SwizzleILi3ELi4ELi3EEENS4_18smem_ptr_flag_bitsILi16EEENSS_INS5_IJNSA_ILi8EEESF_EEENS5_IJSF_SC_EEEEEEEvNS4_8identityENS4_23SM90_TMA_LOAD_MULTICASTES1A_vS1B_EENS_8epilogue10collective18CollectiveEpilogueINS1E_23Sm100TmaWarpSpecializedILi4ELi2ELi16ELb1ELb0EEEJSH_NS5_IJNSS_ISF_SC_EENSS_INSA_ILi32EEESC_EEEEESI_SJ_SI_SJ_NS1E_6fusion15FusionCallbacksIS1I_NS1N_17LinearCombinationISI_fSI_fLNS_15FloatRoundStyleE2EEESH_S1M_JEEENS4_5SM1004TMEM4LOAD26SM100_TMEM_LOAD_16dp256b4xES10_NS11_INS12_ILi2ELi4ELi3EEES15_NSS_INS5_IJS16_S1K_EEENS5_IJS1K_SC_EEEEEEENS4_17SM75_U32x4_LDSM_NENS4_14SM90_TMA_STOREES21_NS4_17SM90_U32x4_STSM_NENS4_39AutoVectorizingCopyWithAssumedAlignmentILi128EEEEEEvvEEEEvNT_6ParamsE)
        .other          _ZN7cutlass13device_kernelINS_4gemm6kernel13GemmUniversalIN4cute5tupleIJiiiiEEENS1_10collective13CollectiveMmaINS1_35MainloopSm100TmaUmmaWarpSpecializedILi3ELi2ELi4ENS5_IJNS4_1CILi2EEENSA_ILi1EEESC_EEEEENS5_IJNSA_ILi64EEENSA_ILi128EEESF_EEENS_10bfloat16_tENS5_IJlSC_lEEESI_SJ_NS4_8TiledMMAINS4_8MMA_AtomIJNS4_20SM100_MMA_F16BF16_SSISI_SI_fLi64ELi128ELNS4_4UMMA5MajorE0ELSO_0ELNSN_7ScaleInE0ELSP_0EEEEEENS4_6LayoutINS5_IJSC_SC_SC_EEENS5_IJNSA_ILi0EEESU_SU_EEEEENS5_IJNS4_10UnderscoreESX_SX_EEEEENS4_13SM90_TMA_LOADENS4_14ComposedLayoutINS4_7SwizzleILi3ELi4ELi3EEENS4_18smem_ptr_flag_bitsILi16EEENSS_INS5_IJNSA_ILi8EEESF_EEENS5_IJSF_SC_EEEEEEEvNS4_8identityENS4_23SM90_TMA_LOAD_MULTICASTES1A_vS1B_EENS_8epilogue10collective18CollectiveEpilogueINS1E_23Sm100TmaWarpSpecializedILi4ELi2ELi16ELb1ELb0EEEJSH_NS5_IJNSS_ISF_SC_EENSS_INSA_ILi32EEESC_EEEEESI_SJ_SI_SJ_NS1E_6fusion15FusionCallbacksIS1I_NS1N_17LinearCombinationISI_fSI_fLNS_15FloatRoundStyleE2EEESH_S1M_JEEENS4_5SM1004TMEM4LOAD26SM100_TMEM_LOAD_16dp256b4xES10_NS11_INS12_ILi2ELi4ELi3EEES15_NSS_INS5_IJS16_S1K_EEENS5_IJS1K_SC_EEEEEEENS4_17SM75_U32x4_LDSM_NENS4_14SM90_TMA_STOREES21_NS4_17SM90_U32x4_STSM_NENS4_39AutoVectorizingCopyWithAssumedAlignmentILi128EEEEEEvvEEEEvNT_6ParamsE,@"STO_CUDA_ENTRY STV_DEFAULT"
_ZN7cutlass13device_kernelINS_4gemm6kernel13GemmUniversalIN4cute5tupleIJiiiiEEENS1_10collective13CollectiveMmaINS1_35MainloopSm100TmaUmmaWarpSpecializedILi3ELi2ELi4ENS5_IJNS4_1CILi2EEENSA_ILi1EEESC_EEEEENS5_IJNSA_ILi64EEENSA_ILi128EEESF_EEENS_10bfloat16_tENS5_IJlSC_lEEESI_SJ_NS4_8TiledMMAINS4_8MMA_AtomIJNS4_20SM100_MMA_F16BF16_SSISI_SI_fLi64ELi128ELNS4_4UMMA5MajorE0ELSO_0ELNSN_7ScaleInE0ELSP_0EEEEEENS4_6LayoutINS5_IJSC_SC_SC_EEENS5_IJNSA_ILi0EEESU_SU_EEEEENS5_IJNS4_10UnderscoreESX_SX_EEEEENS4_13SM90_TMA_LOADENS4_14ComposedLayoutINS4_7SwizzleILi3ELi4ELi3EEENS4_18smem_ptr_flag_bitsILi16EEENSS_INS5_IJNSA_ILi8EEESF_EEENS5_IJSF_SC_EEEEEEEvNS4_8identityENS4_23SM90_TMA_LOAD_MULTICASTES1A_vS1B_EENS_8epilogue10collective18CollectiveEpilogueINS1E_23Sm100TmaWarpSpecializedILi4ELi2ELi16ELb1ELb0EEEJSH_NS5_IJNSS_ISF_SC_EENSS_INSA_ILi32EEESC_EEEEESI_SJ_SI_SJ_NS1E_6fusion15FusionCallbacksIS1I_NS1N_17LinearCombinationISI_fSI_fLNS_15FloatRoundStyleE2EEESH_S1M_JEEENS4_5SM1004TMEM4LOAD26SM100_TMEM_LOAD_16dp256b4xES10_NS11_INS12_ILi2ELi4ELi3EEES15_NSS_INS5_IJS16_S1K_EEENS5_IJS1K_SC_EEEEEEENS4_17SM75_U32x4_LDSM_NENS4_14SM90_TMA_STOREES21_NS4_17SM90_U32x4_STSM_NENS4_39AutoVectorizingCopyWithAssumedAlignmentILi128EEEEEEvvEEEEvNT_6ParamsE:
[----:B------:R-:W1:Y:S01]  /*0000*/  LDC R1, c[0x0][0x37c] ;  /* 0x0000df00ff017b82 */ /* 0x000e620000000800 */
[----:B------:R-:W2:Y:S01]  /*0010*/  S2R R57, SR_TID.X ;  /* 0x0000000000397919 */ /* 0x000ea20000002100 */
[----:B------:R-:W3:Y:S01]  /*0020*/  LDCU.64 UR8, c[0x0][0x890] ;  /* 0x00011200ff0877ac */ /* 0x000ee20008000a00 */
[----:B------:R-:W-:Y:S02]  /*0030*/  PRMT R45, RZ, 0x7610, R45 ;  /* 0x00007610ff2d7816 */ /* 0x000fe4000000002d */
[----:B------:R-:W-:Y:S01]  /*0040*/  ELECT P3, URZ, PT ;  /* 0x0000000000ff782f */ /* 0x000fe20003860000 */
[----:B---3--:R-:W-:-:S04]  /*0050*/  UISETP.NE.U32.AND UP0, UPT, UR8, URZ, UPT ;  /* 0x000000ff0800728c */ /* 0x008fc8000bf05070 */
[----:B------:R-:W-:Y:S01]  /*0060*/  UISETP.NE.AND.EX UP0, UPT, UR9, URZ, UPT, UP0 ;  /* 0x000000ff0900728c */ /* 0x000fe2000bf05300 */
[----:B--2---:R-:W-:-:S05]  /*0070*/  SHF.R.U32.HI R46, RZ, 0x5, R57 ;  /* 0x00000005ff2e7819 */ /* 0x004fca0000011639 */
[----:B------:R-:W2:Y:S02]  /*0080*/  SHFL.IDX PT, R0, R46, RZ, 0x1f ;  /* 0x00001fff2e007589 */ /* 0x000ea400000e0000 */
[----:B--2---:R-:W-:Y:S01]  /*0090*/  R2UR UR18, R0 ;  /* 0x00000000001272ca */ /* 0x004fe200000e0000 */
[----:B-1----:R-:W-:-:S14]  /*00a0*/  BRA.U UP0, `(.L_x_0) ;  /* 0x0000000100307547 */ /* 0x002fdc000b800000 */
[----:B------:R-:W1:Y:S02]  /*00b0*/  LDCU.64 UR4, c[0x0][0x888] ;  /* 0x00011100ff0477ac */ /* 0x000e640008000a00 */
[----:B-1----:R-:W-:-:S04]  /*00c0*/  UISETP.NE.U32.AND UP0, UPT, UR4, URZ, UPT ;  /* 0x000000ff0400728c */ /* 0x002fc8000bf05070 */
[----:B------:R-:W-:-:S09]  /*00d0*/  UISETP.NE.AND.EX UP0, UPT, UR5, URZ, UPT, UP0 ;  /* 0x000000ff0500728c */ /* 0x000fd2000bf05300 */
[----:B------:R-:W-:Y:S05]  /*00e0*/  BRA.U !UP0, `(.L_x_1) ;  /* 0x0000000108147547 */ /* 0x000fea000b800000 */
[----:B------:R-:W1:Y:S01]  /*00f0*/  LDC.64 R2, c[0x0][0x888] ;  /* 0x00022200ff027b82 */ /* 0x000e620000000a00 */
[----:B------:R-:W1:Y:S02]  /*0100*/  LDCU.64 UR4, c[0x0][0x358] ;  /* 0x00006b00ff0477ac */ /* 0x000e640008000a00 */
[----:B-1----:R1:W5:Y:S01]  /*0110*/  LDG.E R27, desc[UR4][R2.64] ;  /* 0x00000004021b7981 */ /* 0x002362000c1e1900 */
[----:B------:R-:W-:Y:S01]  /*0120*/  HFMA2 R45, -RZ, RZ, 0, 5.9604644775390625e-08 ;  /* 0x00000001ff2d7431 */ /* 0x000fe200000001ff */
[----:B------:R-:W-:Y:S05]  /*0130*/  BRA `(.L_x_0) ;  /* 0x00000000000c7947 */ /* 0x000fea0003800000 */
.L_x_1:
[----:B------:R-:W1:Y:S01]  /*0140*/  LDCU UR4, c[0x0][0x880] ;  /* 0x00011000ff0477ac */ /* 0x000e620008000800 */
[----:B------:R-:W-:Y:S01]  /*0150*/  HFMA2 R45, -RZ, RZ, 0, 5.9604644775390625e-08 ;  /* 0x00000001ff2d7431 */ /* 0x000fe200000001ff */
[----:B-1----:R-:W-:-:S07]  /*0160*/  MOV R27, UR4 ;  /* 0x00000004001b7c02 */ /* 0x002fce0008000f00 */
.L_x_0:
[----:B------:R-:W2:Y:S02]  /*0170*/  LDCU.64 UR4, c[0x0][0x8b0] ;  /* 0x00011600ff0477ac */ /* 0x000ea40008000a00 */
[----:B--2---:R-:W-:-:S04]  /*0180*/  UISETP.NE.U32.AND UP0, UPT, UR4, URZ, UPT ;  /* 0x000000ff0400728c */ /* 0x004fc8000bf05070 */
[----:B------:R-:W-:-:S09]  /*0190*/  UISETP.NE.AND.EX UP0, UPT, UR5, URZ, UPT, UP0 ;  /* 0x000000ff0500728c */ /* 0x000fd2000bf05300 */
[----:B------:R-:W-:Y:S05]  /*01a0*/  BRA.U UP0, `(.L_x_2) ;  /* 0x0000000100287547 */ /* 0x000fea000b800000 */
[----:B------:R-:W2:Y:S02]  /*01b0*/  LDCU.64 UR4, c[0x0][0x8a8] ;  /* 0x00011500ff0477ac */ /* 0x000ea40008000a00 */
[----:B--2---:R-:W-:-:S04]  /*01c0*/  UISETP.NE.U32.AND UP0, UPT, UR4, URZ, UPT ;  /* 0x000000ff0400728c */ /* 0x004fc8000bf05070 */
[----:B------:R-:W-:-:S09]  /*01d0*/  UISETP.NE.AND.EX UP0, UPT, UR5, URZ, UPT, UP0 ;  /* 0x000000ff0500728c */ /* 0x000fd2000bf05300 */
[----:B------:R-:W-:Y:S05]  /*01e0*/  BRA.U !UP0, `(.L_x_3) ;  /* 0x0000000108107547 */ /* 0x000fea000b800000 */
[----:B------:R-:W2:Y:S01]  /*01f0*/  LDC.64 R24, c[0x0][0x8a8] ;  /* 0x00022a00ff187b82 */ /* 0x000ea20000000a00 */
[----:B------:R-:W2:Y:S02]  /*0200*/  LDCU.64 UR4, c[0x0][0x358] ;  /* 0x00006b00ff0477ac */ /* 0x000ea40008000a00 */
[----:B--2---:R2:W5:Y:S01]  /*0210*/  LDG.E R24, desc[UR4][R24.64] ;  /* 0x0000000418187981 */ /* 0x004562000c1e1900 */
[----:B------:R-:W-:Y:S05]  /*0220*/  BRA `(.L_x_2) ;  /* 0x0000000000087947 */ /* 0x000fea0003800000 */
.L_x_3:
[----:B------:R-:W2:Y:S02]  /*0230*/  LDCU UR4, c[0x0][0x8a0] ;  /* 0x00011400ff0477ac */ /* 0x000ea40008000800 */
[----:B--2---:R-:W-:Y:S02]  /*0240*/  MOV R24, UR4 ;  /* 0x0000000400187c02 */ /* 0x004fe40008000f00 */
.L_x_2:
[----:B------:R-:W-:Y:S01]  /*0250*/  IMAD.U32 R0, RZ, RZ, UR18 ;  /* 0x00000012ff007e24 */ /* 0x000fe2000f8e00ff */
[----:B------:R-:W-:Y:S04]  /*0260*/  BSSY.RECONVERGENT B0, `(.L_x_4) ;  /* 0x000000c000007945 */ /* 0x000fe80003800200 */
[C---:B------:R-:W-:Y:S02]  /*0270*/  ISETP.NE.OR P1, PT, R0.reuse, 0x1, !P3 ;  /* 0x000000010000780c */ /* 0x040fe40005f25670 */
[----:B------:R-:W-:-:S11]  /*0280*/  ISETP.NE.OR P0, PT, R0, 0x3, !P3 ;  /* 0x000000030000780c */ /* 0x000fd60005f05670 */
[----:B------:R-:W-:Y:S05]  /*0290*/  @P1 BRA `(.L_x_5) ;  /* 0x0000000000201947 */ /* 0x000fea0003800000 */
[----:B------:R-:W3:Y:S02]  /*02a0*/  LDCU.64 UR4, c[0x0][0x348] ;  /* 0x00006900ff0477ac */ /* 0x000ee40008000a00 */
[----:B---3--:R-:W-:Y:S02]  /*02b0*/  UIADD3 UR6, UP1, UPT, UR4, 0x80, URZ ;  /* 0x0000008004067890 */ /* 0x008fe4000ff3e0ff */
[----:B------:R-:W-:Y:S02]  /*02c0*/  UIADD3 UR4, UP0, UPT, UR4, 0x180, URZ ;  /* 0x0000018004047890 */ /* 0x000fe4000ff1e0ff */
[----:B------:R-:W-:Y:S02]  /*02d0*/  UIADD3.X UR7, UPT, UPT, URZ, UR5, URZ, UP1, !UPT ;  /* 0x00000005ff077290 */ /* 0x000fe40008ffe4ff */
[----:B------:R-:W-:-:S07]  /*02e0*/  UIADD3.X UR5, UPT, UPT, URZ, UR5, URZ, UP0, !UPT ;  /* 0x00000005ff057290 */ /* 0x000fce00087fe4ff */
[----:B------:R3:W-:Y:S02]  /*02f0*/  UTMACCTL.PF [UR6] ;  /* 0x00000000060079b9 */ /* 0x0007e40008040000 */
[----:B------:R3:W-:Y:S02]  /*0300*/  UTMACCTL.PF [UR4] ;  /* 0x00000000040079b9 */ /* 0x0007e40008040000 */
[----:B---3--:R-:W-:Y:S01]  /*0310*/  NOP ;  /* 0x0000000000007918 */ /* 0x008fe20000000000 */
.L_x_5:
[----:B------:R-:W-:Y:S05]  /*0320*/  BSYNC.RECONVERGENT B0 ;  /* 0x0000000000007941 */ /* 0x000fea0003800200 */
.L_x_4:
[----:B------:R-:W-:Y:S04]  /*0330*/  BSSY.RECONVERGENT B0, `(.L_x_6) ;  /* 0x000000a000007945 */ /* 0x000fe80003800200 */
        /* <DEDUP_REMOVED lines=9> */
.L_x_7:
[----:B------:R-:W-:Y:S05]  /*03d0*/  BSYNC.RECONVERGENT B0 ;  /* 0x0000000000007941 */ /* 0x000fea0003800200 */
.L_x_6:
[----:B------:R-:W3:Y:S01]  /*03e0*/  LDCU.64 UR4, c[0x0][0x888] ;  /* 0x00011100ff0477ac */ /* 0x000ee20008000a00 */
[----:B------:R-:W-:Y:S02]  /*03f0*/  UISETP.EQ.U32.AND UP2, UPT, UR8, URZ, UPT ;  /* 0x000000ff0800728c */ /* 0x000fe4000bf42070 */
[----:B------:R-:W-:Y:S02]  /*0400*/  UPLOP3.LUT UP3, UPT, UPT, UPT, UPT, 0x80, 0x8 ;  /* 0x000000000008789c */ /* 0x000fe40003f6f070 */
[----:B---3--:R-:W-:-:S04]  /*0410*/  UISETP.NE.U32.AND UP0, UPT, UR4, URZ, UPT ;  /* 0x000000ff0400728c */ /* 0x008fc8000bf05070 */
[----:B------:R-:W-:-:S04]  /*0420*/  UISETP.NE.AND.EX UP1, UPT, UR5, URZ, UPT, UP0 ;  /* 0x000000ff0500728c */ /* 0x000fc8000bf25300 */
[----:B------:R-:W-:-:S04]  /*0430*/  UISETP.EQ.OR.EX UP4, UPT, UR9, URZ, !UP1, UP2 ;  /* 0x000000ff0900728c */ /* 0x000fc8000cf82720 */
[----:B------:R-:W-:-:S06]  /*0440*/  UP2UR UR4, UPR, URZ, 0x10 ;  /* 0x00000010ff047883 */ /* 0x000fcc0008000000 */
[----:B------:R-:W-:Y:S01]  /*0450*/  MOV R49, UR4 ;  /* 0x0000000400317c02 */ /* 0x000fe20008000f00 */
[----:B------:R-:W-:Y:S06]  /*0460*/  BRA.U !UP4, `(.L_x_8) ;  /* 0x000000010c207547 */ /* 0x000fec000b800000 */
[----:B------:R-:W-:Y:S01]  /*0470*/  UISETP.NE.U32.AND UP2, UPT, UR8, URZ, UPT ;  /* 0x000000ff0800728c */ /* 0x000fe2000bf45070 */
[----:B-----5:R-:W-:Y:S01]  /*0480*/  FSETP.NEU.AND P0, PT, R27, RZ, PT ;  /* 0x000000ff1b00720b */ /* 0x020fe20003f0d000 */
[----:B------:R-:W-:Y:S02]  /*0490*/  USEL UR4, URZ, 0xffffffff, UP1 ;  /* 0xffffffffff047887 */ /* 0x000fe40008800000 */
[----:B------:R-:W-:-:S10]  /*04a0*/  UISETP.NE.AND.EX UP2, UPT, UR9, URZ, UPT, UP2 ;  /* 0x000000ff0900728c */ /* 0x000fd4000bf45320 */
[----:B------:R-:W-:Y:S01]  /*04b0*/  VOTEU.ANY UP0, P0 ;  /* 0x0000000000ff7886 */ /* 0x000fe20000000100 */
[----:B------:R-:W-:-:S04]  /*04c0*/  @!UP2 USEL UR4, URZ, 0xffffffff, UP0 ;  /* 0xffffffffff04a887 */ /* 0x000fc80008000000 */
[----:B------:R-:W-:-:S04]  /*04d0*/  ULOP3.LUT UR4, UR4, 0x1, URZ, 0xc0, !UPT ;  /* 0x0000000104047892 */ /* 0x000fc8000f8ec0ff */
[----:B------:R-:W-:-:S11]  /*04e0*/  UISETP.NE.U32.AND UP3, UPT, UR4, 0x1, UPT ;  /* 0x000000010400788c */ /* 0x000fd6000bf65070 */
.L_x_8:
[----:B-1----:R-:W1:Y:S01]  /*04f0*/  SHFL.IDX PT, R2, R46, RZ, 0x1f ;  /* 0x00001fff2e027589 */ /* 0x002e6200000e0000 */
[----:B------:R-:W-:Y:S01]  /*0500*/  UISETP.NE.AND UP6, UPT, UR18, 0x2, UPT ;  /* 0x000000021200788c */ /* 0x000fe2000bfc5270 */
[----:B-1----:R-:W-:-:S13]  /*0510*/  ISETP.NE.AND P0, PT, R2, RZ, PT ;  /* 0x000000ff0200720c */ /* 0x002fda0003f05270 */
[----:B------:R-:W-:Y:S05]  /*0520*/  @P0 BRA `(.L_x_9) ;  /* 0x0000000000500947 */ /* 0x000fea0003800000 */
[----:B------:R-:W1:Y:S01]  /*0530*/  S2UR UR4, SR_CgaCtaId ;  /* 0x00000000000479c3 */ /* 0x000e620000008800 */
[----:B------:R-:W-:Y:S01]  /*0540*/  UMOV UR5, 0x400 ;  /* 0x0000040000057882 */ /* 0x000fe20000000000 */
[----:B------:R-:W-:Y:S01]  /*0550*/  UMOV UR8, 0x1 ;  /* 0x0000000100087882 */ /* 0x000fe20000000000 */
[----:B------:R-:W-:Y:S01]  /*0560*/  UMOV UR6, 0x2 ;  /* 0x0000000200067882 */ /* 0x000fe20000000000 */
[----:B------:R-:W-:-:S04]  /*0570*/  UIADD3 UR8, UPT, UPT, -UR8, 0x100000, URZ ;  /* 0x0010000008087890 */ /* 0x000fc8000fffe1ff */
[----:B------:R-:W-:Y:S02]  /*0580*/  USHF.L.U32 UR9, UR8, 0xb, URZ ;  /* 0x0000000b08097899 */ /* 0x000fe400080006ff */
[----:B------:R-:W-:Y:S02]  /*0590*/  USHF.L.U32 UR8, UR8, 0x1, URZ ;  /* 0x0000000108087899 */ /* 0x000fe400080006ff */
[----:B------:R-:W-:-:S04]  /*05a0*/  UIADD3 UR6, UPT, UPT, -UR6, 0x100000, URZ ;  /* 0x0010000006067890 */ /* 0x000fc8000fffe1ff */
[----:B------:R-:W-:Y:S02]  /*05b0*/  USHF.L.U32 UR7, UR6, 0xb, URZ ;  /* 0x0000000b06077899 */ /* 0x000fe400080006ff */
[----:B------:R-:W-:Y:S01]  /*05c0*/  USHF.L.U32 UR6, UR6, 0x1, URZ ;  /* 0x0000000106067899 */ /* 0x000fe200080006ff */
[----:B------:R-:W-:Y:S01]  /*05d0*/  ELECT P0, URZ, PT ;  /* 0x0000000000ff782f */ /* 0x000fe20003800000 */
[----:B-1----:R-:W-:Y:S01]  /*05e0*/  ULEA UR4, UR4, UR5, 0x18 ;  /* 0x0000000504047291 */ /* 0x002fe2000f8ec0ff */
[----:B------:R-:W1:Y:S11]  /*05f0*/  FENCE.VIEW.ASYNC.S ;  /* 0x00000000000073c6 */ /* 0x000e760000000000 */
[----:B-1----:R1:W3:Y:S01]  /*0600*/  SYNCS.EXCH.64 URZ, [UR4], UR8 ;  /* 0x0000000804ff75b2 */ /* 0x0022e20008000100 */
[----:B------:R1:W4:Y:S01]  /*0610*/  SYNCS.EXCH.64 URZ, [UR4+0x18], UR6 ;  /* 0x0000180604ff75b2 */ /* 0x0003220008000100 */
[----:B------:R1:W1:Y:S01]  /*0620*/  SYNCS.EXCH.64 URZ, [UR4+0x8], UR8 ;  /* 0x0000080804ff75b2 */ /* 0x0002620008000100 */
[----:B------:R1:W1:Y:S01]  /*0630*/  SYNCS.EXCH.64 URZ, [UR4+0x20], UR6 ;  /* 0x0000200604ff75b2 */ /* 0x0002620008000100 */
[----:B------:R1:W1:Y:S01]  /*0640*/  SYNCS.EXCH.64 URZ, [UR4+0x10], UR8 ;  /* 0x0000100804ff75b2 */ /* 0x0002620008000100 */
[----:B------:R1:W1:Y:S01]  /*0650*/  SYNCS.EXCH.64 URZ, [UR4+0x28], UR6 ;  /* 0x0000280604ff75b2 */ /* 0x0002620008000100 */
[----:B------:R-:W-:Y:S01]  /*0660*/  NOP ;  /* 0x0000000000007918 */ /* 0x000fe20000000000 */
.L_x_9:
[----:B------:R-:W2:Y:S01]  /*0670*/  SHFL.IDX PT, R2, R46, RZ, 0x1f ;  /* 0x00001fff2e027589 */ /* 0x000ea200000e0000 */
[----:B------:R-:W-:Y:S01]  /*0680*/  NOP ;  /* 0x0000000000007918 */ /* 0x000fe20000000000 */
[----:B--2---:R-:W-:-:S13]  /*0690*/  ISETP.NE.AND P0, PT, R2, 0x1, PT ;  /* 0x000000010200780c */ /* 0x004fda0003f05270 */
[----:B------:R-:W-:Y:S05]  /*06a0*/  @P0 BRA `(.L_x_10) ;  /* 0x0000000000580947 */ /* 0x000fea0003800000 */
[----:B-1----:R-:W1:Y:S01]  /*06b0*/  S2UR UR4, SR_CgaCtaId ;  /* 0x00000000000479c3 */ /* 0x002e620000008800 */
        /* <DEDUP_REMOVED lines=12> */
[----:B-1----:R2:W1:Y:S01]  /*0780*/  SYNCS.EXCH.64 URZ, [UR4+0x30], UR8 ;  /* 0x0000300804ff75b2 */ /* 0x0024620008000100 */
[----:B------:R2:W1:Y:S01]  /*0790*/  SYNCS.EXCH.64 URZ, [UR4+0x50], UR6 ;  /* 0x0000500604ff75b2 */ /* 0x0004620008000100 */
[----:B------:R2:W1:Y:S01]  /*07a0*/  SYNCS.EXCH.64 URZ, [UR4+0x38], UR8 ;  /* 0x0000380804ff75b2 */ /* 0x0004620008000100 */
[----:B------:R2:W1:Y:S01]  /*07b0*/  SYNCS.EXCH.64 URZ, [UR4+0x58], UR6 ;  /* 0x0000580604ff75b2 */ /* 0x0004620008000100 */
[----:B------:R2:W1:Y:S01]  /*07c0*/  SYNCS.EXCH.64 URZ, [UR4+0x40], UR8 ;  /* 0x0000400804ff75b2 */ /* 0x0004620008000100 */
[----:B------:R2:W1:Y:S01]  /*07d0*/  SYNCS.EXCH.64 URZ, [UR4+0x60], UR6 ;  /* 0x0000600604ff75b2 */ /* 0x0004620008000100 */
[----:B------:R2:W1:Y:S01]  /*07e0*/  SYNCS.EXCH.64 URZ, [UR4+0x48], UR8 ;  /* 0x0000480804ff75b2 */ /* 0x0004620008000100 */
[----:B------:R2:W1:Y:S02]  /*07f0*/  SYNCS.EXCH.64 URZ, [UR4+0x68], UR6 ;  /* 0x0000680604ff75b2 */ /* 0x0004640008000100 */
[----:B--2---:R-:W-:Y:S01]  /*0800*/  NOP ;  /* 0x0000000000007918 */ /* 0x004fe20000000000 */
.L_x_10:
[----:B------:R-:W2:Y:S01]  /*0810*/  SHFL.IDX PT, R2, R46, RZ, 0x1f ;  /* 0x00001fff2e027589 */ /* 0x000ea200000e0000 */
[----:B------:R-:W-:Y:S01]  /*0820*/  NOP ;  /* 0x0000000000007918 */ /* 0x000fe20000000000 */
[----:B--2---:R-:W-:-:S13]  /*0830*/  ISETP.NE.AND P0, PT, R2, 0x3, PT ;  /* 0x000000030200780c */ /* 0x004fda0003f05270 */
[----:B------:R-:W-:Y:S05]  /*0840*/  @P0 BRA `(.L_x_11) ;  /* 0x0000000000300947 */ /* 0x000fea0003800000 */
[----:B-1----:R-:W1:Y:S01]  /*0850*/  S2UR UR4, SR_CgaCtaId ;  /* 0x00000000000479c3 */ /* 0x002e620000008800 */
[----:B------:R-:W-:Y:S01]  /*0860*/  UMOV UR6, 0x400 ;  /* 0x0000040000067882 */ /* 0x000fe20000000000 */
[----:B------:R-:W-:Y:S01]  /*0870*/  UMOV UR5, 0x20 ;  /* 0x0000002000057882 */ /* 0x000fe20000000000 */
[----:B------:R-:W-:Y:S01]  /*0880*/  ELECT P0, URZ, PT ;  /* 0x0000000000ff782f */ /* 0x000fe20003800000 */
[----:B-1----:R-:W-:Y:S02]  /*0890*/  ULEA UR6, UR4, UR6, 0x18 ;  /* 0x0000000604067291 */ /* 0x002fe4000f8ec0ff */
[----:B------:R-:W-:-:S04]  /*08a0*/  UIADD3 UR4, UPT, UPT, -UR5, 0x100000, URZ ;  /* 0x0010000005047890 */ /* 0x000fc8000fffe1ff */
[----:B------:R-:W-:Y:S02]  /*08b0*/  USHF.L.U32 UR5, UR4, 0xb, URZ ;  /* 0x0000000b04057899 */ /* 0x000fe400080006ff */
[----:B------:R-:W-:Y:S01]  /*08c0*/  USHF.L.U32 UR4, UR4, 0x1, URZ ;  /* 0x0000000104047899 */ /* 0x000fe200080006ff */
[----:B------:R-:W1:Y:S11]  /*08d0*/  FENCE.VIEW.ASYNC.S ;  /* 0x00000000000073c6 */ /* 0x000e760000000000 */
[----:B-1----:R2:W1:Y:S01]  /*08e0*/  SYNCS.EXCH.64 URZ, [UR6+0x70], UR4 ;  /* 0x0000700406ff75b2 */ /* 0x0024620008000100 */
[----:B------:R2:W1:Y:S02]  /*08f0*/  SYNCS.EXCH.64 URZ, [UR6+0x78], UR4 ;  /* 0x0000780406ff75b2 */ /* 0x0004640008000100 */
[----:B--2---:R-:W-:Y:S01]  /*0900*/  NOP ;  /* 0x0000000000007918 */ /* 0x004fe20000000000 */
.L_x_11:
[----:B------:R-:W2:Y:S01]  /*0910*/  SHFL.IDX PT, R2, R46, RZ, 0x1f ;  /* 0x00001fff2e027589 */ /* 0x000ea200000e0000 */
[----:B------:R-:W-:Y:S01]  /*0920*/  NOP ;  /* 0x0000000000007918 */ /* 0x000fe20000000000 */
[----:B--2---:R-:W-:-:S13]  /*0930*/  ISETP.NE.AND P0, PT, R2, 0x4, PT ;  /* 0x000000040200780c */ /* 0x004fda0003f05270 */
[----:B------:R-:W-:Y:S05]  /*0940*/  @P0 BRA `(.L_x_12) ;  /* 0x00000000004c0947 */ /* 0x000fea0003800000 */
[----:B-1----:R-:W1:Y:S01]  /*0950*/  S2UR UR6, SR_CgaCtaId ;  /* 0x00000000000679c3 */ /* 0x002e620000008800 */
[----:B------:R-:W-:Y:S01]  /*0960*/  UMOV UR4, 0x1e0 ;  /* 0x000001e000047882 */ /* 0x000fe20000000000 */
[----:B------:R-:W-:Y:S01]  /*0970*/  UMOV UR5, 0x400 ;  /* 0x0000040000057882 */ /* 0x000fe20000000000 */
[----:B------:R-:W-:Y:S01]  /*0980*/  USEL UR4, UR4, 0x1a0, UP3 ;  /* 0x000001a004047887 */ /* 0x000fe20009800000 */
[----:B------:R-:W-:Y:S01]  /*0990*/  UMOV UR8, 0x1 ;  /* 0x0000000100087882 */ /* 0x000fe20000000000 */
[----:B------:R-:W-:Y:S01]  /*09a0*/  ELECT P0, URZ, PT ;  /* 0x0000000000ff782f */ /* 0x000fe20003800000 */
[----:B------:R-:W-:-:S04]  /*09b0*/  UIADD3 UR8, UPT, UPT, -UR8, 0x100000, URZ ;  /* 0x0010000008087890 */ /* 0x000fc8000fffe1ff */
[----:B------:R-:W-:Y:S02]  /*09c0*/  USHF.L.U32 UR9, UR8, 0xb, URZ ;  /* 0x0000000b08097899 */ /* 0x000fe400080006ff */
[----:B------:R-:W-:Y:S02]  /*09d0*/  USHF.L.U32 UR8, UR8, 0x1, URZ ;  /* 0x0000000108087899 */ /* 0x000fe400080006ff */
[----:B-1----:R-:W-:Y:S02]  /*09e0*/  ULEA UR6, UR6, UR5, 0x18 ;  /* 0x0000000506067291 */ /* 0x002fe4000f8ec0ff */
[----:B------:R-:W-:-:S04]  /*09f0*/  UIADD3 UR4, UPT, UPT, -UR4, 0x100000, URZ ;  /* 0x0010000004047890 */ /* 0x000fc8000fffe1ff */
[----:B------:R-:W-:Y:S02]  /*0a00*/  USHF.L.U32 UR5, UR4, 0xb, URZ ;  /* 0x0000000b04057899 */ /* 0x000fe400080006ff */
[----:B------:R-:W-:Y:S01]  /*0a10*/  USHF.L.U32 UR4, UR4, 0x1, URZ ;  /* 0x0000000104047899 */ /* 0x000fe200080006ff */
[----:B------:R-:W1:Y:S03]  /*0a20*/  FENCE.VIEW.ASYNC.S ;  /* 0x00000000000073c6 */ /* 0x000e660000000000 */
[----:B-1----:R2:W1:Y:S08]  /*0a30*/  SYNCS.EXCH.64 URZ, [UR6+0x80], UR8 ;  /* 0x0000800806ff75b2 */ /* 0x0024700008000100 */
[----:B------:R2:W1:Y:S01]  /*0a40*/  SYNCS.EXCH.64 URZ, [UR6+0x90], UR4 ;  /* 0x0000900406ff75b2 */ /* 0x0004620008000100 */
[----:B------:R2:W1:Y:S01]  /*0a50*/  SYNCS.EXCH.64 URZ, [UR6+0x88], UR8 ;  /* 0x0000880806ff75b2 */ /* 0x0004620008000100 */
[----:B------:R2:W1:Y:S02]  /*0a60*/  SYNCS.EXCH.64 URZ, [UR6+0x98], UR4 ;  /* 0x0000980406ff75b2 */ /* 0x0004640008000100 */
[----:B--2---:R-:W-:Y:S01]  /*0a70*/  NOP ;  /* 0x0000000000007918 */ /* 0x004fe20000000000 */
.L_x_12:
        /* <DEDUP_REMOVED lines=26> */
.L_x_13:
        /* <DEDUP_REMOVED lines=8> */
[----:B------:R-:W-:-:S04]  /*0ca0*/  UIADD3 UR6, UPT, UPT, -UR6, 0x100000, URZ ;  /* 0x0010000006067890 */ /* 0x000fc8000fffe1ff */
[----:B------:R-:W-:Y:S02]  /*0cb0*/  USHF.L.U32 UR7, UR6, 0xb, URZ ;  /* 0x0000000b06077899 */ /* 0x000fe400080006ff */
[----:B------:R-:W-:Y:S02]  /*0cc0*/  USHF.L.U32 UR6, UR6, 0x1, URZ ;  /* 0x0000000106067899 */ /* 0x000fe400080006ff */
[----:B-1----:R-:W-:Y:S01]  /*0cd0*/  ULEA UR4, UR4, UR5, 0x18 ;  /* 0x0000000504047291 */ /* 0x002fe2000f8ec0ff */
[----:B------:R-:W1:Y:S11]  /*0ce0*/  FENCE.VIEW.ASYNC.S ;  /* 0x00000000000073c6 */ /* 0x000e760000000000 */
[----:B-1----:R2:W1:Y:S01]  /*0cf0*/  SYNCS.EXCH.64 URZ, [UR4+0xe0], UR6 ;  /* 0x0000e00604ff75b2 */ /* 0x0024620008000100 */
[----:B------:R2:W1:Y:S01]  /*0d00*/  SYNCS.EXCH.64 URZ, [UR4+0xf0], UR6 ;  /* 0x0000f00604ff75b2 */ /* 0x0004620008000100 */
[----:B------:R2:W1:Y:S01]  /*0d10*/  SYNCS.EXCH.64 URZ, [UR4+0xe8], UR6 ;  /* 0x0000e80604ff75b2 */ /* 0x0004620008000100 */
[----:B------:R2:W1:Y:S02]  /*0d20*/  SYNCS.EXCH.64 URZ, [UR4+0xf8], UR6 ;  /* 0x0000f80604ff75b2 */ /* 0x0004640008000100 */
[----:B--2---:R-:W-:Y:S01]  /*0d30*/  NOP ;  /* 0x0000000000007918 */ /* 0x004fe20000000000 */
.L_x_14:
[----:B-1----:R-:W1:Y:S01]  /*0d40*/  LDCU UR4, c[0x0][0x36c] ;  /* 0x00006d80ff0477ac */ /* 0x002e620008000800 */
[----:B------:R-:W-:Y:S01]  /*0d50*/  ISETP.NE.OR P3, PT, R0, 0x2, !P3 ;  /* 0x000000020000780c */ /* 0x000fe20005f65670 */
[----:B------:R-:W-:Y:S01]  /*0d60*/  NOP ;  /* 0x0000000000007918 */ /* 0x000fe20000000000 */
[----:B------:R-:W-:Y:S01]  /*0d70*/  LOP3.LUT R0, R57, 0x1f, RZ, 0xc0, !PT ;  /* 0x0000001f39007812 */ /* 0x000fe200078ec0ff */
[----:B------:R-:W-:Y:S02]  /*0d80*/  UISETP.NE.AND UP4, UPT, UR18, URZ, UPT ;  /* 0x000000ff1200728c */ /* 0x000fe4000bf85270 */
[----:B-1----:R-:W-:-:S09]  /*0d90*/  UISETP.EQ.U32.AND UP5, UPT, UR4, 0x1, UPT ;  /* 0x000000010400788c */ /* 0x002fd2000bfa2070 */
[----:B------:R-:W-:Y:S05]  /*0da0*/  BRA.U !UP5, `(.L_x_15) ;  /* 0x000000010d087547 */ /* 0x000fea000b800000 */
[----:B---34-:R-:W-:Y:S01]  /*0db0*/  UCGABAR_ARV ;  /* 0x00000000000079c7 */ /* 0x018fe20008000000 */
[----:B------:R-:W-:Y:S05]  /*0dc0*/  BRA `(.L_x_16) ;  /* 0x0000000000047947 */ /* 0x000fea0003800000 */
.L_x_15:
[----:B---34-:R-:W-:Y:S01]  /*0dd0*/  NOP ;  /* 0x0000000000007918 */ /* 0x018fe20000000000 */
.L_x_16:
[----:B------:R-:W1:Y:S01]  /*0de0*/  S2UR UR30, SR_CTAID.X ;  /* 0x00000000001e79c3 */ /* 0x000e620000002500 */
[----:B------:R-:W-:-:S05]  /*0df0*/  CS2R.32 R48, SR_CgaSize ;  /* 0x0000000000307805 */ /* 0x000fca0000008a00 */
[----:B------:R-:W-:-:S05]  /*0e00*/  IMAD R48, R48, -0xa0, RZ ;  /* 0xffffff6030307824 */ /* 0x000fca00078e02ff */
[----:B------:R-:W-:-:S14]  /*0e10*/  R2UR UR5, R48 ;  /* 0x00000000300572ca */ /* 0x000fdc00000e0000 */
[----:B------:R-:W2:Y:S01]  /*0e20*/  LDCU UR5, c[0x0][UR5+0x2b0] ;  /* 0x00005600050577ac */ /* 0x000ea20008000800 */
[----:B------:R-:W-:-:S05]  /*0e30*/  CS2R.32 R48, SR_CgaSize ;  /* 0x0000000000307805 */ /* 0x000fca0000008a00 */
[----:B------:R-:W-:-:S05]  /*0e40*/  IMAD R48, R48, -0xa0, RZ ;  /* 0xffffff6030307824 */ /* 0x000fca00078e02ff */
[----:B------:R-:W-:-:S14]  /*0e50*/  R2UR UR4, R48 ;  /* 0x00000000300472ca */ /* 0x000fdc00000e0000 */
[----:B------:R-:W3:Y:S01]  /*0e60*/  LDCU UR4, c[0x0][UR4+0x2b4] ;  /* 0x00005680040477ac */ /* 0x000ee20008000800 */
[----:B------:R-:W4:Y:S01]  /*0e70*/  S2UR UR31, SR_CTAID.Y ;  /* 0x00000000001f79c3 */ /* 0x000f220000002600 */
[----:B------:R-:W-:-:S05]  /*0e80*/  CS2R.32 R48, SR_CgaSize ;  /* 0x0000000000307805 */ /* 0x000fca0000008a00 */
[----:B------:R-:W-:-:S05]  /*0e90*/  IMAD R48, R48, -0xa0, RZ ;  /* 0xffffff6030307824 */ /* 0x000fca00078e02ff */
[----:B------:R-:W-:-:S14]  /*0ea0*/  R2UR UR7, R48 ;  /* 0x00000000300772ca */ /* 0x000fdc00000e0000 */
[----:B------:R-:W3:Y:S01]  /*0eb0*/  LDCU UR7, c[0x0][UR7+0x2a0] ;  /* 0x00005400070777ac */ /* 0x000ee20008000800 */
[----:B------:R-:W-:-:S05]  /*0ec0*/  CS2R.32 R48, SR_CgaSize ;  /* 0x0000000000307805 */ /* 0x000fca0000008a00 */
[----:B------:R-:W-:-:S05]  /*0ed0*/  IMAD R48, R48, -0xa0, RZ ;  /* 0xffffff6030307824 */ /* 0x000fca00078e02ff */
[----:B------:R-:W-:-:S14]  /*0ee0*/  R2UR UR8, R48 ;  /* 0x00000000300872ca */ /* 0x000fdc00000e0000 */
[----:B------:R-:W3:Y:S01]  /*0ef0*/  LDCU UR8, c[0x0][UR8+0x2a4] ;  /* 0x00005480080877ac */ /* 0x000ee20008000800 */
[----:B------:R-:W3:Y:S01]  /*0f00*/  LDCU UR19, c[0x0][0xb24] ;  /* 0x00016480ff1377ac */ /* 0x000ee20008000800 */
[----:B------:R-:W3:Y:S01]  /*0f10*/  LDCU UR42, c[0x0][0xb24] ;  /* 0x00016480ff2a77ac */ /* 0x000ee20008000800 */
[----:B-1----:R-:W-:Y:S01]  /*0f20*/  I2FP.F32.U32 R3, UR30 ;  /* 0x0000001e00037c45 */ /* 0x002fe20008201000 */
[----:B------:R-:W1:Y:S04]  /*0f30*/  LDCU UR22, c[0x0][0xb30] ;  /* 0x00016600ff1677ac */ /* 0x000e680008000800 */
[----:B--2---:R-:W-:Y:S01]  /*0f40*/  FMUL R3, R3, UR5 ;  /* 0x0000000503037c20 */ /* 0x004fe20008400000 */
[----:B----4-:R-:W-:-:S05]  /*0f50*/  I2FP.F32.U32 R2, UR31 ;  /* 0x0000001f00027c45 */ /* 0x010fca0008201000 */
[----:B------:R-:W2:Y:S01]  /*0f60*/  F2I.U32.TRUNC.NTZ R3, R3 ;  /* 0x0000000300037305 */ /* 0x000ea2000020f000 */
[----:B---3--:R-:W-:-:S07]  /*0f70*/  FMUL R2, R2, UR4 ;  /* 0x0000000402027c20 */ /* 0x008fce0008400000 */
[----:B------:R-:W3:Y:S01]  /*0f80*/  F2I.U32.TRUNC.NTZ R2, R2 ;  /* 0x0000000200027305 */ /* 0x000ee2000020f000 */
[----:B--2---:R-:W-:Y:S02]  /*0f90*/  R2UR UR4, R3 ;  /* 0x00000000030472ca */ /* 0x004fe400000e0000 */
[----:B---3--:R-:W-:Y:S02]  /*0fa0*/  R2UR UR6, R2 ;  /* 0x00000000020672ca */ /* 0x008fe400000e0000 */
[----:B------:R-:W-:-:S09]  /*0fb0*/  PRMT R2, RZ, 0x7610, R2 ;  /* 0x00007610ff027816 */ /* 0x000fd20000000002 */
[----:B------:R-:W-:-:S04]  /*0fc0*/  UIADD3 UR5, UPT, UPT, -UR4, URZ, URZ ;  /* 0x000000ff04057290 */ /* 0x000fc8000fffe1ff */
[----:B------:R-:W-:Y:S02]  /*0fd0*/  UIMAD UR5, UR7, UR5, UR30 ;  /* 0x00000005070572a4 */ /* 0x000fe4000f8e021e */
[----:B------:R-:W-:-:S04]  /*0fe0*/  UIADD3 UR4, UPT, UPT, -UR6, URZ, URZ ;  /* 0x000000ff06047290 */ /* 0x000fc8000fffe1ff */
[----:B------:R-:W-:Y:S01]  /*0ff0*/  IMAD.U32 R48, RZ, RZ, UR5 ;  /* 0x00000005ff307e24 */ /* 0x000fe2000f8e00ff */
[----:B------:R-:W-:-:S06]  /*1000*/  UIMAD UR4, UR8, UR4, UR31 ;  /* 0x00000004080472a4 */ /* 0x000fcc000f8e021f */
[----:B------:R-:W-:Y:S01]  /*1010*/  IMAD.U32 R47, RZ, RZ, UR4 ;  /* 0x00000004ff2f7e24 */ /* 0x000fe2000f8e00ff */
[----:B-1----:R-:W-:Y:S06]  /*1020*/  BRA.U UP4, `(.L_x_17) ;  /* 0x00000001042c7547 */ /* 0x002fec000b800000 */
[----:B------:R-:W-:Y:S02]  /*1030*/  R2UR UR4, R47 ;  /* 0x000000002f0472ca */ /* 0x000fe400000e0000 */
[----:B------:R-:W-:-:S11]  /*1040*/  R2UR UR6, R48 ;  /* 0x00000000300672ca */ /* 0x000fd600000e0000 */
[----:B------:R-:W-:-:S04]  /*1050*/  UISETP.NE.AND UP0, UPT, UR4, URZ, UPT ;  /* 0x000000ff0400728c */ /* 0x000fc8000bf05270 */
[----:B------:R-:W-:-:S04]  /*1060*/  UISETP.EQ.OR UP0, UPT, UR6, URZ, !UP0 ;  /* 0x000000ff0600728c */ /* 0x000fc8000c702670 */
[----:B------:R-:W-:Y:S02]  /*1070*/  USEL UR5, URZ, 0x1, !UP0 ;  /* 0x00000001ff057887 */ /* 0x000fe4000c000000 */
[----:B------:R-:W-:-:S04]  /*1080*/  UISETP.NE.AND UP0, UPT, UR4, URZ, UPT ;  /* 0x000000ff0400728c */ /* 0x000fc8000bf05270 */
[----:B------:R-:W-:Y:S02]  /*1090*/  USEL UR4, URZ, 0x2, UP0 ;  /* 0x00000002ff047887 */ /* 0x000fe40008000000 */
[----:B------:R-:W-:-:S04]  /*10a0*/  UISETP.NE.AND UP0, UPT, UR6, 0x1, UPT ;  /* 0x000000010600788c */ /* 0x000fc8000bf05270 */
[----:B------:R-:W-:-:S04]  /*10b0*/  USEL UR4, UR4, 0x2, UP0 ;  /* 0x0000000204047887 */ /* 0x000fc80008000000 */
[----:B------:R-:W-:-:S06]  /*10c0*/  UIADD3 UR4, UPT, UPT, UR5, UR4, URZ ;  /* 0x0000000405047290 */ /* 0x000fcc000fffe0ff */
[----:B------:R-:W-:-:S07]  /*10d0*/  IMAD.U32 R2, RZ, RZ, UR4 ;  /* 0x00000004ff027e24 */ /* 0x000fce000f8e00ff */
.L_x_17:
[----:B------:R-:W1:Y:S01]  /*10e0*/  S2UR UR36, SR_CTAID.Z ;  /* 0x00000000002479c3 */ /* 0x000e620000002700 */
[----:B------:R-:W-:-:S09]  /*10f0*/  UISETP.GE.AND UP0, UPT, UR19, 0x1, UPT ;  /* 0x000000011300788c */ /* 0x000fd2000bf06270 */
[----:B------:R-:W-:Y:S05]  /*1100*/  BRA.U !UP0, `(.L_x_18) ;  /* 0x0000000108d47547 */ /* 0x000fea000b800000 */
[----:B------:R-:W2:Y:S01]  /*1110*/  LDCU.128 UR12, c[0x0][0xb10] ;  /* 0x00016200ff0c77ac */ /* 0x000ea20008000c00 */
[----:B------:R-:W3:Y:S01]  /*1120*/  LDCU UR20, c[0x0][0xb0c] ;  /* 0x00016180ff1477ac */ /* 0x000ee20008000800 */
[----:B------:R-:W4:Y:S01]  /*1130*/  LDCU UR6, c[0x0][0x370] ;  /* 0x00006e00ff0677ac */ /* 0x000f220008000800 */
[----:B------:R-:W1:Y:S01]  /*1140*/  LDCU UR7, c[0x0][0x374] ;  /* 0x00006e80ff0777ac */ /* 0x000e620008000800 */
[----:B------:R-:W1:Y:S01]  /*1150*/  LDCU UR21, c[0x0][0xb20] ;  /* 0x00016400ff1577ac */ /* 0x000e620008000800 */
[----:B--2---:R-:W-:Y:S02]  /*1160*/  UIMAD.WIDE.U32 UR4, UR30, UR12, URZ ;  /* 0x0000000c1e0472a5 */ /* 0x004fe4000f8e00ff */
[----:B---3--:R-:W-:Y:S01]  /*1170*/  UISETP.NE.AND UP0, UPT, UR20, 0x1, UPT ;  /* 0x000000011400788c */ /* 0x008fe2000bf05270 */
[----:B------:R-:W2:Y:S01]  /*1180*/  LDCU.64 UR8, c[0x0][0xb28] ;  /* 0x00016500ff0877ac */ /* 0x000ea20008000a00 */
[----:B----4-:R-:W-:-:S03]  /*1190*/  UIMAD.WIDE.U32 UR10, UR6, UR12, URZ ;  /* 0x0000000c060a72a5 */ /* 0x010fc6000f8e00ff */
[----:B------:R-:W-:Y:S01]  /*11a0*/  UMOV UR4, UR5 ;  /* 0x0000000500047c82 */ /* 0x000fe20008000000 */
[----:B------:R-:W-:Y:S02]  /*11b0*/  UISETP.NE.AND UP2, UPT, UR19, 0x1, UPT ;  /* 0x000000011300788c */ /* 0x000fe4000bf45270 */
[----:B------:R-:W-:Y:S01]  /*11c0*/  USHF.R.U32.HI UR4, URZ, UR13, UR4 ;  /* 0x0000000dff047299 */ /* 0x000fe20008011604 */
[----:B------:R-:W-:Y:S01]  /*11d0*/  UMOV UR10, UR11 ;  /* 0x0000000b000a7c82 */ /* 0x000fe20008000000 */
[----:B------:R-:W-:Y:S02]  /*11e0*/  UIMAD.WIDE.U32 UR16, UR31, UR15, URZ ;  /* 0x0000000f1f1072a5 */ /* 0x000fe4000f8e00ff */
[----:B------:R-:W-:Y:S02]  /*11f0*/  USEL UR5, UR30, UR4, !UP0 ;  /* 0x000000041e057287 */ /* 0x000fe4000c000000 */
[----:B------:R-:W-:Y:S02]  /*1200*/  @UP0 USHF.R.U32.HI UR6, URZ, UR13, UR10 ;  /* 0x0000000dff060299 */ /* 0x000fe4000801160a */
[----:B------:R-:W-:-:S02]  /*1210*/  UISETP.NE.AND UP0, UPT, UR14, 0x1, UPT ;  /* 0x000000010e00788c */ /* 0x000fc4000bf05270 */
[----:B-1----:R-:W-:Y:S02]  /*1220*/  UIMAD.WIDE.U32 UR10, UR7, UR15, URZ ;  /* 0x0000000f070a72a5 */ /* 0x002fe4000f8e00ff */
[----:B--2---:R-:W-:Y:S01]  /*1230*/  UIMAD.WIDE.U32 UR12, UR6, UR8, URZ ;  /* 0x00000008060c72a5 */ /* 0x004fe2000f8e00ff */
[----:B------:R-:W-:Y:S02]  /*1240*/  UMOV UR4, UR17 ;  /* 0x0000001100047c82 */ /* 0x000fe40008000000 */
[----:B------:R-:W-:Y:S02]  /*1250*/  USHF.R.U32.HI UR4, URZ, UR21, UR4 ;  /* 0x00000015ff047299 */ /* 0x000fe40008011604 */
[----:B------:R-:W-:Y:S02]  /*1260*/  UMOV UR10, UR11 ;  /* 0x0000000b000a7c82 */ /* 0x000fe40008000000 */
[----:B------:R-:W-:Y:S01]  /*1270*/  UMOV UR12, UR13 ;  /* 0x0000000d000c7c82 */ /* 0x000fe20008000000 */
[----:B------:R-:W-:-:S02]  /*1280*/  @UP0 USHF.R.U32.HI UR7, URZ, UR21, UR10 ;  /* 0x00000015ff070299 */ /* 0x000fc4000801160a */
[----:B------:R-:W-:Y:S02]  /*1290*/  USEL UR4, UR31, UR4, !UP0 ;  /* 0x000000041f047287 */ /* 0x000fe4000c000000 */
[----:B------:R-:W-:Y:S02]  /*12a0*/  UIMAD.WIDE.U32 UR10, UR7, UR8, URZ ;  /* 0x00000008070a72a5 */ /* 0x000fe4000f8e00ff */
[----:B------:R-:W-:Y:S02]  /*12b0*/  @UP2 USHF.R.U32.HI UR6, URZ, UR9, UR12 ;  /* 0x00000009ff062299 */ /* 0x000fe4000801160c */
[----:B------:R-:W-:-:S03]  /*12c0*/  UIMAD.WIDE.U32 UR12, UR4, UR8, URZ ;  /* 0x00000008040c72a5 */ /* 0x000fc6000f8e00ff */
[----:B------:R-:W-:Y:S02]  /*12d0*/  UMOV UR10, UR11 ;  /* 0x0000000b000a7c82 */ /* 0x000fe40008000000 */
[----:B------:R-:W-:Y:S02]  /*12e0*/  @UP2 USHF.R.U32.HI UR7, URZ, UR9, UR10 ;  /* 0x00000009ff072299 */ /* 0x000fe4000801160a */
[----:B------:R-:W-:Y:S02]  /*12f0*/  UIMAD UR10, UR6, UR19, URZ ;  /* 0x00000013060a72a4 */ /* 0x000fe4000f8e02ff */
[----:B------:R-:W-:-:S04]  /*1300*/  UIMAD UR7, UR7, UR19, URZ ;  /* 0x00000013070772a4 */ /* 0x000fc8000f8e02ff */
[----:B------:R-:W-:-:S03]  /*1310*/  UISETP.GE.AND UP0, UPT, UR4, UR7, UPT ;  /* 0x000000070400728c */ /* 0x000fc6000bf06270 */
[----:B------:R-:W-:Y:S01]  /*1320*/  UMOV UR7, UR13 ;  /* 0x0000000d00077c82 */ /* 0x000fe20008000000 */
[----:B------:R-:W-:Y:S02]  /*1330*/  UISETP.GE.OR UP0, UPT, UR5, UR10, UP0 ;  /* 0x0000000a0500728c */ /* 0x000fe40008706670 */
[----:B------:R-:W-:Y:S02]  /*1340*/  UIMAD.WIDE.U32 UR10, UR5, UR8, URZ ;  /* 0x00000008050a72a5 */ /* 0x000fe4000f8e00ff */
[----:B------:R-:W-:Y:S02]  /*1350*/  USHF.R.U32.HI UR7, URZ, UR9, UR7 ;  /* 0x00000009ff077299 */ /* 0x000fe40008011607 */
[----:B------:R-:W-:Y:S02]  /*1360*/  UIADD3 UR10, UPT, UPT, -UR4, URZ, URZ ;  /* 0x000000ff040a7290 */ /* 0x000fe4000fffe1ff */
[----:B------:R-:W-:Y:S02]  /*1370*/  USEL UR7, UR4, UR7, !UP2 ;  /* 0x0000000704077287 */ /* 0x000fe4000d000000 */
[----:B------:R-:W-:Y:S01]  /*1380*/  UIMAD UR10, UR14, UR10, UR31 ;  /* 0x0000000a0e0a72a4 */ /* 0x000fe2000f8e021f */
[----:B------:R-:W-:Y:S01]  /*1390*/  @!UP0 UMOV UR8, UR11 ;  /* 0x0000000b00088c82 */ /* 0x000fe20008000000 */
[----:B------:R-:W-:-:S02]  /*13a0*/  UIADD3 UR11, UPT, UPT, -UR5, URZ, URZ ;  /* 0x000000ff050b7290 */ /* 0x000fc4000fffe1ff */
[----:B------:R-:W-:Y:S02]  /*13b0*/  @!UP0 USHF.R.U32.HI UR8, URZ, UR9, UR8 ;  /* 0x00000009ff088299 */ /* 0x000fe40008011608 */
[----:B------:R-:W-:Y:S02]  /*13c0*/  UIADD3 UR9, UPT, UPT, -UR7, URZ, URZ ;  /* 0x000000ff07097290 */ /* 0x000fe4000fffe1ff */
[----:B------:R-:W-:Y:S02]  /*13d0*/  @!UP0 USEL UR8, UR5, UR8, !UP2 ;  /* 0x0000000805088287 */ /* 0x000fe4000d000000 */
[----:B------:R-:W-:Y:S02]  /*13e0*/  UIMAD UR9, UR19, UR9, UR4 ;  /* 0x00000009130972a4 */ /* 0x000fe4000f8e0204 */
[----:B------:R-:W-:Y:S02]  /*13f0*/  @!UP0 UIADD3 UR7, UPT, UPT, UR7, -UR8, URZ ;  /* 0x8000000807078290 */ /* 0x000fe4000fffe0ff */
[----:B------:R-:W-:-:S02]  /*1400*/  @!UP0 UIMAD UR6, UR9, UR6, UR8 ;  /* 0x00000006090682a4 */ /* 0x000fc4000f8e0208 */
[----:B------:R-:W-:Y:S02]  /*1410*/  @!UP0 UIMAD UR4, UR7, UR19, UR5 ;  /* 0x00000013070482a4 */ /* 0x000fe4000f8e0205 */
[----:B------:R-:W-:Y:S02]  /*1420*/  UIMAD UR30, UR20, UR11, UR30 ;  /* 0x0000000b141e72a4 */ /* 0x000fe4000f8e021e */
[----:B------:R-:W-:Y:S01]  /*1430*/  UIMAD UR31, UR4, UR14, UR10 ;  /* 0x0000000e041f72a4 */ /* 0x000fe2000f8e020a */
[----:B------:R-:W-:Y:S02]  /*1440*/  @!UP0 UMOV UR5, UR6 ;  /* 0x0000000600058c82 */ /* 0x000fe40008000000 */
[----:B------:R-:W-:-:S12]  /*1450*/  UIMAD UR30, UR5, UR20, UR30 ;  /* 0x00000014051e72a4 */ /* 0x000fd8000f8e021e */
.L_x_18:
[----:B------:R-:W-:-:S09]  /*1460*/  UISETP.NE.AND UP0, UPT, UR22, 0x1, UPT ;  /* 0x000000011600788c */ /* 0x000fd2000bf05270 */
[----:B------:R-:W-:Y:S05]  /*1470*/  BRA.U UP0, `(.L_x_19) ;  /* 0x0000000100407547 */ /* 0x000fea000b800000 */
[----:B------:R-:W2:Y:S01]  /*1480*/  LDCU.128 UR8, c[0x0][0xb10] ;  /* 0x00016200ff0877ac */ /* 0x000ea20008000c00 */
[----:B------:R-:W3:Y:S01]  /*1490*/  LDCU UR12, c[0x0][0xb0c] ;  /* 0x00016180ff0c77ac */ /* 0x000ee20008000800 */
[----:B------:R-:W4:Y:S01]  /*14a0*/  LDCU UR13, c[0x0][0xb20] ;  /* 0x00016400ff0d77ac */ /* 0x000f220008000800 */
[----:B--2---:R-:W-:Y:S02]  /*14b0*/  UIMAD.WIDE.U32 UR4, UR30, UR8, URZ ;  /* 0x000000081e0472a5 */ /* 0x004fe4000f8e00ff */
[----:B------:R-:W-:Y:S02]  /*14c0*/  UIMAD.WIDE.U32 UR6, UR31, UR11, URZ ;  /* 0x0000000b1f0672a5 */ /* 0x000fe4000f8e00ff */
[----:B---3--:R-:W-:Y:S02]  /*14d0*/  UISETP.NE.AND UP0, UPT, UR12, 0x1, UPT ;  /* 0x000000010c00788c */ /* 0x008fe4000bf05270 */
[----:B------:R-:W-:-:S03]  /*14e0*/  USHF.R.U32.HI UR5, URZ, UR9, UR5 ;  /* 0x00000009ff057299 */ /* 0x000fc60008011605 */
[----:B------:R-:W-:Y:S01]  /*14f0*/  UMOV UR4, UR7 ;  /* 0x0000000700047c82 */ /* 0x000fe20008000000 */
[----:B------:R-:W-:Y:S02]  /*1500*/  USEL UR5, UR30, UR5, !UP0 ;  /* 0x000000051e057287 */ /* 0x000fe4000c000000 */
[----:B------:R-:W-:Y:S02]  /*1510*/  UISETP.NE.AND UP0, UPT, UR10, 0x1, UPT ;  /* 0x000000010a00788c */ /* 0x000fe4000bf05270 */
[----:B----4-:R-:W-:-:S04]  /*1520*/  USHF.R.U32.HI UR4, URZ, UR13, UR4 ;  /* 0x0000000dff047299 */ /* 0x010fc80008011604 */
[----:B------:R-:W-:-:S04]  /*1530*/  USEL UR4, UR31, UR4, !UP0 ;  /* 0x000000041f047287 */ /* 0x000fc8000c000000 */
[----:B------:R-:W-:Y:S02]  /*1540*/  UIADD3 UR6, UPT, UPT, UR5, -UR4, URZ ;  /* 0x8000000405067290 */ /* 0x000fe4000fffe0ff */
[----:B------:R-:W-:Y:S02]  /*1550*/  UIADD3 UR4, UPT, UPT, -UR5, UR4, URZ ;  /* 0x0000000405047290 */ /* 0x000fe4000fffe1ff */
[----:B------:R-:W-:Y:S02]  /*1560*/  UIMAD UR31, UR6, UR10, UR31 ;  /* 0x0000000a061f72a4 */ /* 0x000fe4000f8e021f */
[----:B------:R-:W-:-:S12]  /*1570*/  UIMAD UR30, UR4, UR12, UR30 ;  /* 0x0000000c041e72a4 */ /* 0x000fd8000f8e021e */
.L_x_19:
[----:B------:R-:W-:Y:S01]  /*1580*/  UISETP.NE.AND UP0, UPT, UR18, 0x2, UPT ;  /* 0x000000021200788c */ /* 0x000fe2000bf05270 */
[----:B------:R-:W-:Y:S09]  /*1590*/  BRA.U !UP5, `(.L_x_20) ;  /* 0x000000010d0c7547 */ /* 0x000ff2000b800000 */
[----:B------:R-:W-:Y:S01]  /*15a0*/  UCGABAR_WAIT ;  /* 0x0000000000007dc7 */ /* 0x000fe20008000000 */
[----:B------:R-:W-:Y:S01]  /*15b0*/  CCTL.IVALL ;  /* 0x00000000ff00798f */ /* 0x000fe20002000000 */
[----:B------:R-:W-:Y:S05]  /*15c0*/  BRA `(.L_x_21) ;  /* 0x0000000000047947 */ /* 0x000fea0003800000 */
.L_x_20:
[----:B------:R-:W-:Y:S06]  /*15d0*/  BAR.SYNC.DEFER_BLOCKING 0x0 ;  /* 0x0000000000007b1d */ /* 0x000fec0000010000 */
.L_x_21:
[----:B------:R-:W-:Y:S05]  /*15e0*/  BRA.U UP0, `(.L_x_22) ;  /* 0x0000001100a47547 */ /* 0x000fea000b800000 */
[----:B------:R-:W2:Y:S01]  /*15f0*/  LDCU UR6, c[0x0][0x38c] ;  /* 0x00007180ff0677ac */ /* 0x000ea20008000800 */
[----:B------:R-:W3:Y:S01]  /*1600*/  S2UR UR7, SR_CgaCtaId ;  /* 0x00000000000779c3 */ /* 0x000ee20000008800 */
[----:B------:R-:W-:Y:S01]  /*1610*/  PLOP3.LUT P1, PT, PT, PT, UP3, 0x80, 0x8 ;  /* 0x000000000008781c */ /* 0x000fe20003f2f038 */
[----:B------:R-:W-:Y:S01]  /*1620*/  IMAD.MOV.U32 R12, RZ, RZ, 0x1 ;  /* 0x00000001ff0c7424 */ /* 0x000fe200078e00ff */
[----:B------:R-:W-:Y:S01]  /*1630*/  UMOV UR13, 0x400 ;  /* 0x00000400000d7882 */ /* 0x000fe20000000000 */
[----:B------:R-:W-:Y:S01]  /*1640*/  UISETP.NE.AND UP1, UPT, UR18, URZ, UPT ;  /* 0x000000ff1200728c */ /* 0x000fe2000bf25270 */
[----:B------:R-:W-:Y:S01]  /*1650*/  ISETP.EQ.OR P2, PT, R0, RZ, P3 ;  /* 0x000000ff0000720c */ /* 0x000fe20001f42670 */
[----:B------:R-:W-:Y:S01]  /*1660*/  USEL UR24, URZ, 0x1, UP6 ;  /* 0x00000001ff187887 */ /* 0x000fe2000b000000 */
[----:B------:R-:W-:Y:S02]  /*1670*/  PLOP3.LUT P1, PT, P1, PT, PT, 0x8, 0x80 ;  /* 0x000000000080781c */ /* 0x000fe40000f2e170 */
[----:B------:R-:W-:Y:S01]  /*1680*/  CS2R R10, SRZ ;  /* 0x00000000000a7805 */ /* 0x000fe2000001ff00 */
[----:B------:R-:W-:Y:S01]  /*1690*/  IMAD.MOV.U32 R9, RZ, RZ, RZ ;  /* 0x000000ffff097224 */ /* 0x000fe200078e00ff */
[----:B------:R-:W4:Y:S01]  /*16a0*/  LDCU UR39, c[0x0][0x370] ;  /* 0x00006e00ff2777ac */ /* 0x000f220008000800 */
[----:B------:R-:W-:Y:S01]  /*16b0*/  IMAD.MOV.U32 R8, RZ, RZ, 0x1 ;  /* 0x00000001ff087424 */ /* 0x000fe200078e00ff */
[----:B------:R-:W1:Y:S01]  /*16c0*/  LDCU.64 UR28, c[0x0][0x348] ;  /* 0x00006900ff1c77ac */ /* 0x000e620008000a00 */
[----:B--2---:R-:W-:-:S02]  /*16d0*/  UIADD3 UR5, UPT, UPT, UR6, 0x3f, URZ ;  /* 0x0000003f06057890 */ /* 0x004fc4000fffe0ff */
[----:B------:R-:W-:Y:S02]  /*16e0*/  UIADD3 UR45, UPT, UPT, UR6, 0x7e, URZ ;  /* 0x0000007e062d7890 */ /* 0x000fe4000fffe0ff */
[----:B------:R-:W-:Y:S02]  /*16f0*/  USHF.R.S32.HI UR4, URZ, 0x1f, UR5 ;  /* 0x0000001fff047899 */ /* 0x000fe40008011405 */
[----:B---3--:R-:W-:Y:S02]  /*1700*/  USHF.L.U32 UR25, UR7, 0xd, URZ ;  /* 0x0000000d07197899 */ /* 0x008fe400080006ff */
[----:B------:R-:W-:Y:S02]  /*1710*/  ULEA.HI UR4, UR4, UR5, URZ, 0x6 ;  /* 0x0000000504047291 */ /* 0x000fe4000f8f30ff */
[----:B------:R-:W-:Y:S02]  /*1720*/  UIADD3 UR5, UPT, UPT, UR6, -0x1, URZ ;  /* 0xffffffff06057890 */ /* 0x000fe4000fffe0ff */
[----:B------:R-:W-:-:S02]  /*1730*/  USHF.R.S32.HI UR41, URZ, 0x6, UR4 ;  /* 0x00000006ff297899 */ /* 0x000fc40008011404 */
[----:B------:R-:W-:Y:S02]  /*1740*/  UISETP.GE.U32.AND UP2, UPT, UR5, -0x7f, UPT ;  /* 0xffffff810500788c */ /* 0x000fe4000bf46070 */
[----:B------:R-:W-:Y:S02]  /*1750*/  UISETP.LT.U32.AND UP0, UPT, UR41, 0x3, UPT ;  /* 0x000000032900788c */ /* 0x000fe4000bf01070 */
[----:B------:R-:W-:Y:S02]  /*1760*/  USHF.L.U32 UR44, UR7, 0x6, URZ ;  /* 0x00000006072c7899 */ /* 0x000fe400080006ff */
[----:B------:R-:W-:Y:S02]  /*1770*/  USEL UR40, UR41, 0x3, UP0 ;  /* 0x0000000329287887 */ /* 0x000fe40008000000 */
[----:B------:R-:W-:Y:S02]  /*1780*/  ULOP3.LUT UR25, UR25, 0x2000, URZ, 0xc0, !UPT ;  /* 0x0000200019197892 */ /* 0x000fe4000f8ec0ff */
[----:B------:R-:W-:-:S02]  /*1790*/  UIADD3 UR21, UPT, UPT, UR40, -0x1, URZ ;  /* 0xffffffff28157890 */ /* 0x000fc4000fffe0ff */
[----:B------:R-:W-:Y:S02]  /*17a0*/  ULEA UR13, UR7, UR13, 0x18 ;  /* 0x0000000d070d7291 */ /* 0x000fe4000f8ec0ff */
[----:B------:R-:W-:Y:S01]  /*17b0*/  @UP2 UIADD3 UR21, UPT, UPT, UR40, URZ, URZ ;  /* 0x000000ff28152290 */ /* 0x000fe2000fffe0ff */
[----:B------:R-:W2:Y:S01]  /*17c0*/  LDCU UR38, c[0x0][0x374] ;  /* 0x00006e80ff2677ac */ /* 0x000ea20008000800 */
[----:B------:R-:W-:Y:S02]  /*17d0*/  ULOP3.LUT UR44, UR44, 0x40, URZ, 0xc0, !UPT ;  /* 0x000000402c2c7892 */ /* 0x000fe4000f8ec0ff */
[----:B------:R-:W-:Y:S02]  /*17e0*/  USEL UR24, UR24, 0x2, UP1 ;  /* 0x0000000218187887 */ /* 0x000fe40008800000 */
[----:B------:R-:W-:Y:S02]  /*17f0*/  UIADD3 UR25, UPT, UPT, UR13, 0xa400, UR25 ;  /* 0x0000a4000d197890 */ /* 0x000fe4000fffe019 */
[----:B------:R-:W-:-:S02]  /*1800*/  UIADD3 UR43, UPT, UPT, UR41, -UR40, URZ ;  /* 0x80000028292b7290 */ /* 0x000fc4000fffe0ff */
[----:B------:R-:W-:Y:S01]  /*1810*/  UIADD3 UR21, UPT, UPT, UR21, 0x1, URZ ;  /* 0x0000000115157890 */ /* 0x000fe2000fffe0ff */
[----:B-1--4-:R-:W-:-:S11]  /*1820*/  UMOV UR5, URZ ;  /* 0x000000ff00057c82 */ /* 0x012fd60008000000 */
.L_x_42:
[----:B------:R-:W1:Y:S02]  /*1830*/  S2UR UR4, SR_CgaCtaId ;  /* 0x00000000000479c3 */ /* 0x000e640000008800 */
[----:B-1----:R-:W-:-:S09]  /*1840*/  UISETP.NE.AND UP0, UPT, UR4, URZ, UPT ;  /* 0x000000ff0400728c */ /* 0x002fd2000bf05270 */
[----:B------:R-:W-:Y:S05]  /*1850*/  BRA.U UP0, `(.L_x_23) ;  /* 0x0000000100287547 */ /* 0x000fea000b800000 */
[----:B------:R-:W-:Y:S02]  /*1860*/  LEA R0, R9, UR13, 0x3 ;  /* 0x0000000d09007c11 */ /* 0x000fe4000f8e18ff */
[----:B------:R-:W-:-:S04]  /*1870*/  SHF.L.U32 R2, R8, 0x1f, RZ ;  /* 0x0000001f08027819 */ /* 0x000fc800000006ff */
[----:B------:R-:W1:Y:S02]  /*1880*/  SYNCS.PHASECHK.TRANS64.TRYWAIT P0, [R0+URZ+0xf0], R2 ;  /* 0x0000f002000075a7 */ /* 0x000e6400080011ff */
[----:B-1----:R-:W-:Y:S05]  /*1890*/  @!P0 BRA `(.L_x_24) ;  /* 0x0000006c00308947 */ /* 0x002fea0003800000 */
.L_x_137:
[----:B------:R-:W-:Y:S01]  /*18a0*/  VIADD R9, R9, 0x1 ;  /* 0x0000000109097836 */ /* 0x000fe20000000000 */
[----:B------:R1:W-:Y:S04]  /*18b0*/  SYNCS.ARRIVE.TRANS64.A1T0 RZ, [R0+URZ+0xe0], RZ ;  /* 0x0000e0ff00ff79a7 */ /* 0x0003e800081000ff */
[----:B------:R-:W-:-:S04]  /*18c0*/  ISETP.NE.AND P0, PT, R9, 0x2, PT ;  /* 0x000000020900780c */ /* 0x000fc80003f05270 */
[----:B------:R-:W-:Y:S02]  /*18d0*/  SEL R9, R9, RZ, P0 ;  /* 0x000000ff09097207 */ /* 0x000fe40000000000 */
[----:B-1----:R-:W-:-:S04]  /*18e0*/  SEL R0, RZ, 0x1, P0 ;  /* 0x00000001ff007807 */ /* 0x002fc80000000000 */
[----:B------:R-:W-:-:S07]  /*18f0*/  LOP3.LUT R8, R8, R0, RZ, 0x3c, !PT ;  /* 0x0000000008087212 */ /* 0x000fce00078e3cff */
.L_x_23:
[----:B------:R-:W-:Y:S01]  /*1900*/  ULEA UR4, UR5, UR13, 0x3 ;  /* 0x0000000d05047291 */ /* 0x000fe2000f8e18ff */
[----:B------:R-:W-:Y:S01]  /*1910*/  SHF.L.U32 R0, R12, 0x1f, RZ ;  /* 0x0000001f0c007819 */ /* 0x000fe200000006ff */
[----:B------:R-:W-:Y:S02]  /*1920*/  UISETP.GE.U32.AND UP0, UPT, UR45, 0x7f, UPT ;  /* 0x0000007f2d00788c */ /* 0x000fe4000bf06070 */
[----:B------:R-:W-:Y:S02]  /*1930*/  USHF.L.U32 UR35, UR30, 0x6, URZ ;  /* 0x000000061e237899 */ /* 0x000fe400080006ff */
[----:B------:R-:W-:Y:S01]  /*1940*/  ULEA UR19, UR31, UR44, 0x7 ;  /* 0x0000002c1f137291 */ /* 0x000fe2000f8e38ff */
[----:B------:R-:W-:Y:S02]  /*1950*/  UMOV UR6, URZ ;  /* 0x000000ff00067c82 */ /* 0x000fe40008000000 */
[----:B------:R1:W3:Y:S02]  /*1960*/  SYNCS.PHASECHK.TRANS64.TRYWAIT P0, [UR4+0x18], R0 ;  /* 0x00001800ff0075a7 */ /* 0x0002e40008001104 */
[----:B------:R-:W-:Y:S07]  /*1970*/  BRA.U !UP0, `(.L_x_25) ;  /* 0x0000000108b87547 */ /* 0x000fee000b800000 */
[----:B------:R-:W-:Y:S01]  /*1980*/  UMOV UR10, URZ ;  /* 0x000000ff000a7c82 */ /* 0x000fe20008000000 */
[----:B------:R-:W-:-:S05]  /*1990*/  UMOV UR4, UR5 ;  /* 0x0000000500047c82 */ /* 0x000fca0008000000 */
.L_x_31:
[----:B------:R-:W-:Y:S01]  /*19a0*/  ULEA UR33, UR4, UR13, 0x3 ;  /* 0x0000000d04217291 */ /* 0x000fe2000f8e18ff */
[----:B---3--:R-:W-:Y:S01]  /*19b0*/  @!P3 MOV R2, 0x6000 ;  /* 0x000060000002b802 */ /* 0x008fe20000000f00 */
[----:B-1-34-:R-:W-:Y:S10]  /*19c0*/  @P0 BRA `(.L_x_26) ;  /* 0x00000000000c0947 */ /* 0x01aff40003800000 */
[----:B------:R-:W-:-:S04]  /*19d0*/  SHF.L.U32 R3, R12, 0x1f, RZ ;  /* 0x0000001f0c037819 */ /* 0x000fc800000006ff */
[----:B------:R-:W3:Y:S02]  /*19e0*/  SYNCS.PHASECHK.TRANS64.TRYWAIT P0, [UR33+0x18], R3 ;  /* 0x00001803ff0075a7 */ /* 0x000ee40008001121 */
[----:B---3--:R-:W-:Y:S05]  /*19f0*/  @!P0 BRA `(.L_x_27) ;  /* 0x0000006800ec8947 */ /* 0x008fea0003800000 */
.L_x_26:
[----:B------:R3:W-:Y:S01]  /*1a00*/  @!P3 SYNCS.ARRIVE.TRANS64 RZ, [UR33], R2 ;  /* 0x00000002ffffb9a7 */ /* 0x0007e20008000021 */
[----:B------:R-:W-:-:S04]  /*1a10*/  ULOP3.LUT UR5, UR24, 0x2, URZ, 0xfc, !UPT ;  /* 0x0000000218057892 */ /* 0x000fc8000f8efcff */
[----:B------:R-:W-:-:S09]  /*1a20*/  UISETP.NE.AND UP0, UPT, UR5, 0x2, UPT ;  /* 0x000000020500788c */ /* 0x000fd2000bf05270 */
[----:B------:R-:W-:Y:S05]  /*1a30*/  BRA.U UP0, `(.L_x_28) ;  /* 0x0000000100047547 */ /* 0x000fea000b800000 */
[----:B--2---:R-:W-:Y:S05]  /*1a40*/  BPT.TRAP 0x1 ;  /* 0x000000040000795c */ /* 0x004fea0000300000 */
.L_x_28:
[----:B------:R-:W-:Y:S04]  /*1a50*/  BSSY.RECONVERGENT B0, `(.L_x_29) ;  /* 0x0000003000007945 */ /* 0x000fe80003800200 */
[----:B------:R-:W-:Y:S05]  /*1a60*/  @P2 BRA `(.L_x_30) ;  /* 0x0000000000042947 */ /* 0x000fea0003800000 */
[----:B--2---:R-:W-:Y:S05]  /*1a70*/  BPT.TRAP 0x1 ;  /* 0x000000040000795c */ /* 0x004fea0000300000 */
.L_x_30:
[----:B--2---:R-:W-:Y:S05]  /*1a80*/  BSYNC.RECONVERGENT B0 ;  /* 0x0000000000007941 */ /* 0x004fea0003800200 */
.L_x_29:
[----:B------:R-:W-:Y:S02]  /*1a90*/  UIADD3 UR5, UPT, UPT, UR4, 0x1, URZ ;  /* 0x0000000104057890 */ /* 0x000fe4000fffe0ff */
[----:B------:R-:W-:Y:S02]  /*1aa0*/  USHF.L.U32 UR34, UR10, 0x6, URZ ;  /* 0x000000060a227899 */ /* 0x000fe400080006ff */
[----:B------:R-:W-:Y:S02]  /*1ab0*/  UISETP.NE.AND UP0, UPT, UR5, 0x3, UPT ;  /* 0x000000030500788c */ /* 0x000fe4000bf05270 */
[----:B------:R-:W-:Y:S02]  /*1ac0*/  UIADD3 UR10, UPT, UPT, UR10, 0x1, URZ ;  /* 0x000000010a0a7890 */ /* 0x000fe4000fffe0ff */
[----:B------:R-:W-:Y:S02]  /*1ad0*/  USEL UR7, URZ, 0x1, UP0 ;  /* 0x00000001ff077887 */ /* 0x000fe40008000000 */
[----:B------:R-:W-:-:S02]  /*1ae0*/  USEL UR5, UR5, URZ, UP0 ;  /* 0x000000ff05057287 */ /* 0x000fc40008000000 */
[----:B------:R-:W-:Y:S02]  /*1af0*/  ULEA UR32, UR4, UR13, 0xd ;  /* 0x0000000d04207291 */ /* 0x000fe4000f8e68ff */
[----:B------:R-:W-:Y:S01]  /*1b00*/  ULEA UR6, UR5, UR13, 0x3 ;  /* 0x0000000d05067291 */ /* 0x000fe2000f8e18ff */
[----:B------:R-:W-:Y:S01]  /*1b10*/  LOP3.LUT R12, R12, UR7, RZ, 0x3c, !PT ;  /* 0x000000070c0c7c12 */ /* 0x000fe2000f8e3cff */
[----:B------:R-:W-:Y:S02]  /*1b20*/  UIADD3 UR8, UP1, UPT, UR28, 0x80, URZ ;  /* 0x000000801c087890 */ /* 0x000fe4000ff3e0ff */
[----:B------:R-:W-:Y:S01]  /*1b30*/  UIADD3 UR32, UPT, UPT, UR32, 0x4400, URZ ;  /* 0x0000440020207890 */ /* 0x000fe2000fffe0ff */
[----:B-1----:R-:W-:Y:S01]  /*1b40*/  SHF.L.U32 R0, R12, 0x1f, RZ ;  /* 0x0000001f0c007819 */ /* 0x002fe200000006ff */
[----:B------:R-:W-:Y:S02]  /*1b50*/  UIADD3.X UR9, UPT, UPT, URZ, UR29, URZ, UP1, !UPT ;  /* 0x0000001dff097290 */ /* 0x000fe40008ffe4ff */
[----:B------:R-:W-:Y:S01]  /*1b60*/  ULEA UR16, UR4, UR25, 0xe ;  /* 0x0000001904107291 */ /* 0x000fe2000f8e70ff */
[----:B------:R4:W1:Y:S01]  /*1b70*/  SYNCS.PHASECHK.TRANS64.TRYWAIT P0, [UR6+0x18], R0 ;  /* 0x00001800ff0075a7 */ /* 0x0008620008001106 */
[----:B------:R-:W-:Y:S01]  /*1b80*/  UIADD3 UR6, UP0, UPT, UR28, 0x180, URZ ;  /* 0x000001801c067890 */ /* 0x000fe2000ff1e0ff */
[----:B------:R-:W-:Y:S01]  /*1b90*/  UMOV UR14, 0x0 ;  /* 0x00000000000e7882 */ /* 0x000fe20000000000 */
[----:B------:R-:W-:-:S02]  /*1ba0*/  UMOV UR15, 0x10000000 ;  /* 0x10000000000f7882 */ /* 0x000fc40000000000 */
[----:B------:R-:W-:Y:S01]  /*1bb0*/  UIADD3.X UR7, UPT, UPT, URZ, UR29, URZ, UP0, !UPT ;  /* 0x0000001dff077290 */ /* 0x000fe200087fe4ff */
[----:B------:R-:W-:Y:S01]  /*1bc0*/  UTMALDG.3D [UR32], [UR8], desc[UR14] ;  /* 0x00000e20080075b4 */ /* 0x000fe20008011000 */
[----:B------:R-:W-:Y:S01]  /*1bd0*/  UISETP.NE.AND UP0, UPT, UR10, UR21, UPT ;  /* 0x000000150a00728c */ /* 0x000fe2000bf05270 */
[----:B------:R-:W-:Y:S01]  /*1be0*/  UMOV UR4, 0x30000 ;  /* 0x0003000000047882 */ /* 0x000fe20000000000 */
[----:B------:R-:W-:Y:S01]  /*1bf0*/  UMOV UR20, UR36 ;  /* 0x0000002400147c82 */ /* 0x000fe20008000000 */
[----:B------:R-:W-:Y:S01]  /*1c00*/  UMOV UR17, UR33 ;  /* 0x0000002100117c82 */ /* 0x000fe20008000000 */
[----:B------:R-:W-:-:S03]  /*1c10*/  UMOV UR18, UR34 ;  /* 0x0000002200127c82 */ /* 0x000fc60008000000 */
[----:B------:R2:W-:Y:S02]  /*1c20*/  UTMALDG.3D.MULTICAST [UR16], [UR6], UR4, desc[UR14] ;  /* 0x00000e10060073b4 */ /* 0x0005e40008011804 */
[----:B--2---:R-:W-:Y:S01]  /*1c30*/  UMOV UR6, UR21 ;  /* 0x0000001500067c82 */ /* 0x004fe20008000000 */
[----:B------:R-:W-:Y:S01]  /*1c40*/  UMOV UR4, UR5 ;  /* 0x0000000500047c82 */ /* 0x000fe20008000000 */
[----:B------:R-:W-:Y:S05]  /*1c50*/  BRA.U UP0, `(.L_x_31) ;  /* 0xfffffffd00507547 */ /* 0x000fea000b83ffff */
.L_x_25:
[----:B------:R-:W-:Y:S01]  /*1c60*/  ULEA UR4, UR5, UR13, 0x3 ;  /* 0x0000000d05047291 */ /* 0x000fe2000f8e18ff */
[----:B-1--4-:R-:W-:Y:S01]  /*1c70*/  SHF.L.U32 R0, R12, 0x1f, RZ ;  /* 0x0000001f0c007819 */ /* 0x012fe200000006ff */
[----:B------:R-:W-:Y:S01]  /*1c80*/  @!P1 SYNCS.ARRIVE.TRANS64.A1T0 RZ, [UR13+0x78], RZ ;  /* 0x000078ffffff99a7 */ /* 0x000fe2000810000d */
[----:B------:R-:W-:-:S06]  /*1c90*/  UISETP.GT.AND UP0, UPT, UR41, UR40, UPT ;  /* 0x000000282900728c */ /* 0x000fcc000bf04270 */
[----:B---3--:R1:W3:Y:S03]  /*1ca0*/  SYNCS.PHASECHK.TRANS64.TRYWAIT P0, [UR4+0x18], R0 ;  /* 0x00001800ff0075a7 */ /* 0x0082e60008001104 */
[----:B------:R-:W-:Y:S05]  /*1cb0*/  BRA.U !UP0, `(.L_x_32) ;  /* 0x0000000108bc7547 */ /* 0x000fea000b800000 */
[----:B------:R-:W-:Y:S01]  /*1cc0*/  UIADD3 UR26, UPT, UPT, UR43, UR6, URZ ;  /* 0x000000062b1a7290 */ /* 0x000fe2000fffe0ff */
[----:B------:R-:W-:-:S11]  /*1cd0*/  UMOV UR4, UR5 ;  /* 0x0000000500047c82 */ /* 0x000fd60008000000 */
.L_x_38:
[----:B------:R-:W-:Y:S01]  /*1ce0*/  ULEA UR9, UR4, UR13, 0x3 ;  /* 0x0000000d04097291 */ /* 0x000fe2000f8e18ff */
[----:B---3--:R-:W-:Y:S01]  /*1cf0*/  @!P3 MOV R2, 0x6000 ;  /* 0x000060000002b802 */ /* 0x008fe20000000f00 */
[----:B-1-3--:R-:W-:Y:S10]  /*1d00*/  @P0 BRA `(.L_x_33) ;  /* 0x00000000000c0947 */ /* 0x00aff40003800000 */
[----:B------:R-:W-:-:S04]  /*1d10*/  SHF.L.U32 R3, R12, 0x1f, RZ ;  /* 0x0000001f0c037819 */ /* 0x000fc800000006ff */
[----:B------:R-:W3:Y:S02]  /*1d20*/  SYNCS.PHASECHK.TRANS64.TRYWAIT P0, [UR9+0x18], R3 ;  /* 0x00001803ff0075a7 */ /* 0x000ee40008001109 */
[----:B---3--:R-:W-:Y:S05]  /*1d30*/  @!P0 BRA `(.L_x_34) ;  /* 0x0000006800348947 */ /* 0x008fea0003800000 */
.L_x_33:
[----:B------:R3:W-:Y:S01]  /*1d40*/  @!P3 SYNCS.ARRIVE.TRANS64 RZ, [UR9], R2 ;  /* 0x00000002ffffb9a7 */ /* 0x0007e20008000009 */
[----:B------:R-:W-:-:S04]  /*1d50*/  ULOP3.LUT UR5, UR24, 0x2, URZ, 0xfc, !UPT ;  /* 0x0000000218057892 */ /* 0x000fc8000f8efcff */
[----:B------:R-:W-:-:S09]  /*1d60*/  UISETP.NE.AND UP0, UPT, UR5, 0x2, UPT ;  /* 0x000000020500788c */ /* 0x000fd2000bf05270 */
[----:B------:R-:W-:Y:S05]  /*1d70*/  BRA.U UP0, `(.L_x_35) ;  /* 0x0000000100047547 */ /* 0x000fea000b800000 */
[----:B--2---:R-:W-:Y:S05]  /*1d80*/  BPT.TRAP 0x1 ;  /* 0x000000040000795c */ /* 0x004fea0000300000 */
.L_x_35:
[----:B------:R-:W-:Y:S04]  /*1d90*/  BSSY.RECONVERGENT B0, `(.L_x_36) ;  /* 0x0000003000007945 */ /* 0x000fe80003800200 */
[----:B------:R-:W-:Y:S05]  /*1da0*/  @P2 BRA `(.L_x_37) ;  /* 0x0000000000042947 */ /* 0x000fea0003800000 */
[----:B--2---:R-:W-:Y:S05]  /*1db0*/  BPT.TRAP 0x1 ;  /* 0x000000040000795c */ /* 0x004fea0000300000 */
.L_x_37:
[----:B--2---:R-:W-:Y:S05]  /*1dc0*/  BSYNC.RECONVERGENT B0 ;  /* 0x0000000000007941 */ /* 0x004fea0003800200 */
.L_x_36:
[----:B------:R-:W-:Y:S02]  /*1dd0*/  UIADD3 UR5, UPT, UPT, UR4, 0x1, URZ ;  /* 0x0000000104057890 */ /* 0x000fe4000fffe0ff */
[----:B------:R-:W-:Y:S02]  /*1de0*/  UIADD3 UR14, UP1, UPT, UR28, 0x80, URZ ;  /* 0x000000801c0e7890 */ /* 0x000fe4000ff3e0ff */
[----:B------:R-:W-:Y:S02]  /*1df0*/  UISETP.NE.AND UP0, UPT, UR5, 0x3, UPT ;  /* 0x000000030500788c */ /* 0x000fe4000bf05270 */
[----:B------:R-:W-:Y:S02]  /*1e00*/  USHF.L.U32 UR10, UR6, 0x6, URZ ;  /* 0x00000006060a7899 */ /* 0x000fe400080006ff */
[----:B------:R-:W-:Y:S02]  /*1e10*/  USEL UR8, URZ, 0x1, UP0 ;  /* 0x00000001ff087887 */ /* 0x000fe40008000000 */
[----:B------:R-:W-:-:S02]  /*1e20*/  USEL UR5, UR5, URZ, UP0 ;  /* 0x000000ff05057287 */ /* 0x000fc40008000000 */
[----:B------:R-:W-:Y:S02]  /*1e30*/  UIADD3 UR22, UP0, UPT, UR28, 0x180, URZ ;  /* 0x000001801c167890 */ /* 0x000fe4000ff1e0ff */
[----:B------:R-:W-:Y:S01]  /*1e40*/  LOP3.LUT R12, R12, UR8, RZ, 0x3c, !PT ;  /* 0x000000080c0c7c12 */ /* 0x000fe2000f8e3cff */
[----:B------:R-:W-:Y:S02]  /*1e50*/  ULEA UR8, UR4, UR13, 0xd ;  /* 0x0000000d04087291 */ /* 0x000fe4000f8e68ff */
[----:B------:R-:W-:Y:S01]  /*1e60*/  ULEA UR7, UR5, UR13, 0x3 ;  /* 0x0000000d05077291 */ /* 0x000fe2000f8e18ff */
[----:B-1----:R-:W-:Y:S01]  /*1e70*/  SHF.L.U32 R0, R12, 0x1f, RZ ;  /* 0x0000001f0c007819 */ /* 0x002fe200000006ff */
[----:B------:R-:W-:Y:S02]  /*1e80*/  UIADD3 UR8, UPT, UPT, UR8, 0x4400, URZ ;  /* 0x0000440008087890 */ /* 0x000fe4000fffe0ff */
[----:B------:R-:W-:Y:S02]  /*1e90*/  UIADD3.X UR15, UPT, UPT, URZ, UR29, URZ, UP1, !UPT ;  /* 0x0000001dff0f7290 */ /* 0x000fe40008ffe4ff */
[----:B------:R-:W-:-:S02]  /*1ea0*/  ULEA UR16, UR4, UR25, 0xe ;  /* 0x0000001904107291 */ /* 0x000fc4000f8e70ff */
[----:B------:R-:W-:Y:S01]  /*1eb0*/  UIADD3.X UR23, UPT, UPT, URZ, UR29, URZ, UP0, !UPT ;  /* 0x0000001dff177290 */ /* 0x000fe200087fe4ff */
[----:B------:R4:W1:Y:S01]  /*1ec0*/  SYNCS.PHASECHK.TRANS64.TRYWAIT P0, [UR7+0x18], R0 ;  /* 0x00001800ff0075a7 */ /* 0x0008620008001107 */
[----:B------:R-:W-:Y:S01]  /*1ed0*/  UMOV UR30, 0x0 ;  /* 0x00000000001e7882 */ /* 0x000fe20000000000 */
[----:B------:R-:W-:Y:S01]  /*1ee0*/  UMOV UR31, 0x10000000 ;  /* 0x10000000001f7882 */ /* 0x000fe20000000000 */
[----:B------:R-:W-:Y:S01]  /*1ef0*/  UMOV UR11, UR35 ;  /* 0x00000023000b7c82 */ /* 0x000fe20008000000 */
[----:B------:R-:W-:Y:S01]  /*1f00*/  UMOV UR12, UR36 ;  /* 0x00000024000c7c82 */ /* 0x000fe20008000000 */
[----:B------:R-:W-:Y:S01]  /*1f10*/  UMOV UR7, 0x30000 ;  /* 0x0003000000077882 */ /* 0x000fe20000000000 */
[----:B------:R-:W-:Y:S01]  /*1f20*/  UMOV UR20, UR36 ;  /* 0x0000002400147c82 */ /* 0x000fe20008000000 */
[----:B------:R-:W-:Y:S01]  /*1f30*/  UMOV UR17, UR9 ;  /* 0x0000000900117c82 */ /* 0x000fe20008000000 */
[----:B------:R-:W-:Y:S01]  /*1f40*/  UMOV UR18, UR10 ;  /* 0x0000000a00127c82 */ /* 0x000fe20008000000 */
[----:B------:R4:W-:Y:S01]  /*1f50*/  UTMALDG.3D [UR8], [UR14], desc[UR30] ;  /* 0x00001e080e0075b4 */ /* 0x0009e20008011000 */
[----:B------:R-:W-:Y:S01]  /*1f60*/  UIADD3 UR6, UPT, UPT, UR6, 0x1, URZ ;  /* 0x0000000106067890 */ /* 0x000fe2000fffe0ff */
[----:B------:R-:W-:-:S03]  /*1f70*/  UMOV UR4, UR5 ;  /* 0x0000000500047c82 */ /* 0x000fc60008000000 */
[----:B------:R-:W-:Y:S01]  /*1f80*/  UISETP.NE.AND UP0, UPT, UR6, UR26, UPT ;  /* 0x0000001a0600728c */ /* 0x000fe2000bf05270 */
[----:B------:R4:W-:Y:S08]  /*1f90*/  UTMALDG.3D.MULTICAST [UR16], [UR22], UR7, desc[UR30] ;  /* 0x00001e10160073b4 */ /* 0x0009f00008011807 */
[----:B----4-:R-:W-:Y:S05]  /*1fa0*/  BRA.U UP0, `(.L_x_38) ;  /* 0xfffffffd004c7547 */ /* 0x010fea000b83ffff */
.L_x_32:
[C---:B------:R-:W-:Y:S01]  /*1fb0*/  LEA R3, R11.reuse, UR13, 0x3 ;  /* 0x0000000d0b037c11 */ /* 0x040fe2000f8e18ff */
[----:B------:R-:W-:Y:S01]  /*1fc0*/  NOP ;  /* 0x0000000000007918 */ /* 0x000fe20000000000 */
[----:B-1----:R-:W-:Y:S02]  /*1fd0*/  SHF.L.U32 R0, R10, 0x1f, RZ ;  /* 0x0000001f0a007819 */ /* 0x002fe400000006ff */
[----:B------:R-:W-:Y:S02]  /*1fe0*/  LEA R4, R11, UR13, 0x4 ;  /* 0x0000000d0b047c11 */ /* 0x000fe4000f8e20ff */
[----:B---3--:R-:W1:Y:S02]  /*1ff0*/  SYNCS.PHASECHK.TRANS64.TRYWAIT P0, [R3+URZ+0x80], R0 ;  /* 0x00008000030075a7 */ /* 0x008e6400080011ff */
[----:B-1----:R-:W-:Y:S05]  /*2000*/  @!P0 BRA `(.L_x_39) ;  /* 0x0000006400988947 */ /* 0x002fea0003800000 */
.L_x_140:
[----:B------:R-:W3:Y:S01]  /*2010*/  LDS.128 R4, [R4+0x110] ;  /* 0x0001100004047984 */ /* 0x000ee20000000c00 */
[----:B------:R-:W-:Y:S01]  /*2020*/  UISETP.GE.AND UP0, UPT, UR42, 0x1, UPT ;  /* 0x000000012a00788c */ /* 0x000fe2000bf06270 */
[----:B------:R-:W-:Y:S01]  /*2030*/  @!PT LDS RZ, [RZ] ;  /* 0x00000000fffff984 */ /* 0x000fe20000000800 */
[----:B------:R-:W-:Y:S01]  /*2040*/  @!PT LDS RZ, [RZ] ;  /* 0x00000000fffff984 */ /* 0x000fe20000000800 */
[----:B------:R-:W-:Y:S01]  /*2050*/  @!PT LDS RZ, [RZ] ;  /* 0x00000000fffff984 */ /* 0x000fe20000000800 */
[----:B------:R-:W-:Y:S01]  /*2060*/  @!PT LDS RZ, [RZ] ;  /* 0x00000000fffff984 */ /* 0x000fe20000000800 */
[----:B------:R4:W-:Y:S06]  /*2070*/  MEMBAR.ALL.CTA ;  /* 0x0000000000007992 */ /* 0x0009ec0000008000 */
[----:B----4-:R-:W4:Y:S01]  /*2080*/  FENCE.VIEW.ASYNC.S ;  /* 0x00000000000073c6 */ /* 0x010f220000000000 */
[----:B---3--:R-:W-:-:S13]  /*2090*/  LOP3.LUT P0, RZ, R6, 0x1, RZ, 0xc0, !PT ;  /* 0x0000000106ff7812 */ /* 0x008fda000780c0ff */
[----:B----4-:R-:W-:Y:S01]  /*20a0*/  VOTEU.ANY UP1, P0 ;  /* 0x0000000000ff7886 */ /* 0x010fe20000020100 */
[----:B------:R-:W-:-:S13]  /*20b0*/  PLOP3.LUT P0, PT, PT, PT, UP1, 0x80, 0x8 ;  /* 0x000000000008781c */ /* 0x000fda0003f0f018 */
[----:B-1----:R-:W-:Y:S02]  /*20c0*/  @P0 LOP3.LUT R0, R5, 0xffff, RZ, 0xc0, !PT ;  /* 0x0000ffff05000812 */ /* 0x002fe400078ec0ff */
[----:B------:R-:W-:Y:S02]  /*20d0*/  @P0 MOV R2, R4 ;  /* 0x0000000400020202 */ /* 0x000fe40000000f00 */
[----:B------:R-:W-:Y:S01]  /*20e0*/  @P0 R2UR UR6, R0 ;  /* 0x00000000000602ca */ /* 0x000fe200000e0000 */
[----:B------:R-:W-:Y:S01]  /*20f0*/  VIADD R0, R3, 0x90 ;  /* 0x0000009003007836 */ /* 0x000fe20000000000 */
[----:B------:R-:W-:Y:S02]  /*2100*/  @P0 SHF.R.U32.HI R4, RZ, 0x10, R5 ;  /* 0x00000010ff040819 */ /* 0x000fe40000011605 */
[----:B------:R-:W-:Y:S02]  /*2110*/  @P0 R2UR UR7, R2 ;  /* 0x00000000020702ca */ /* 0x000fe400000e0000 */
[----:B------:R-:W-:-:S02]  /*2120*/  PRMT R0, RZ, 0x654, R0 ;  /* 0x00000654ff007816 */ /* 0x000fc40000000000 */
[----:B------:R-:W-:Y:S02]  /*2130*/  @P0 R2UR UR4, R4 ;  /* 0x00000000040402ca */ /* 0x000fe400000e0000 */
[----:B------:R1:W-:Y:S03]  /*2140*/  SYNCS.ARRIVE.TRANS64.RED.A1T0 RZ, [R0+URZ], RZ ;  /* 0x000000ff00ff79a7 */ /* 0x0003e600081004ff */
[----:B------:R-:W-:-:S04]  /*2150*/  @UP1 UMOV UR27, UR6 ;  /* 0x00000006001b1c82 */ /* 0x000fc80008000000 */
[----:B------:R-:W-:-:S04]  /*2160*/  @UP1 UMOV UR37, UR7 ;  /* 0x0000000700251c82 */ /* 0x000fc80008000000 */
[----:B------:R-:W-:Y:S01]  /*2170*/  @UP1 UMOV UR36, UR4 ;  /* 0x0000000400241c82 */ /* 0x000fe20008000000 */
[----:B------:R-:W-:Y:S05]  /*2180*/  BRA.U !UP0, `(.L_x_40) ;  /* 0x0000000108d47547 */ /* 0x000fea000b800000 */
[----:B------:R-:W2:Y:S01]  /*2190*/  LDCU.128 UR16, c[0x0][0xb10] ;  /* 0x00016200ff1077ac */ /* 0x000ea20008000c00 */
[----:B------:R-:W3:Y:S01]  /*21a0*/  LDCU UR12, c[0x0][0xb20] ;  /* 0x00016400ff0c77ac */ /* 0x000ee20008000800 */
[----:B------:R-:W4:Y:S01]  /*21b0*/  LDCU UR20, c[0x0][0xb0c] ;  /* 0x00016180ff1477ac */ /* 0x000f220008000800 */
[----:B------:R-:W1:Y:S01]  /*21c0*/  LDCU.64 UR8, c[0x0][0xb28] ;  /* 0x00016500ff0877ac */ /* 0x000e620008000a00 */
[----:B------:R-:W-:Y:S02]  /*21d0*/  UISETP.NE.AND UP3, UPT, UR42, 0x1, UPT ;  /* 0x000000012a00788c */ /* 0x000fe4000bf65270 */
[----:B--2---:R-:W-:Y:S02]  /*21e0*/  UIMAD.WIDE.U32 UR10, UR38, UR19, URZ ;  /* 0x00000013260a72a5 */ /* 0x004fe4000f8e00ff */
[----:B------:R-:W-:Y:S02]  /*21f0*/  UIMAD.WIDE.U32 UR6, UR39, UR16, URZ ;  /* 0x00000010270672a5 */ /* 0x000fe4000f8e00ff */
[----:B------:R-:W-:-:S02]  /*2200*/  UISETP.NE.AND UP0, UPT, UR18, 0x1, UPT ;  /* 0x000000011200788c */ /* 0x000fc4000bf05270 */
[----:B------:R-:W-:Y:S01]  /*2210*/  UIMAD.WIDE.U32 UR22, UR27, UR19, URZ ;  /* 0x000000131b1672a5 */ /* 0x000fe2000f8e00ff */
[----:B------:R-:W-:Y:S02]  /*2220*/  UMOV UR10, UR11 ;  /* 0x0000000b000a7c82 */ /* 0x000fe40008000000 */
[----:B------:R-:W-:Y:S01]  /*2230*/  UMOV UR6, UR7 ;  /* 0x0000000700067c82 */ /* 0x000fe20008000000 */
[----:B---3--:R-:W-:Y:S02]  /*2240*/  USHF.R.U32.HI UR10, URZ, UR12, UR10 ;  /* 0x0000000cff0a7299 */ /* 0x008fe4000801160a */
[----:B------:R-:W-:Y:S02]  /*2250*/  USHF.R.U32.HI UR7, URZ, UR17, UR6 ;  /* 0x00000011ff077299 */ /* 0x000fe40008011606 */
[----:B----4-:R-:W-:Y:S02]  /*2260*/  UISETP.NE.AND UP2, UPT, UR20, 0x1, UPT ;  /* 0x000000011400788c */ /* 0x010fe4000bf45270 */
[----:B------:R-:W-:-:S02]  /*2270*/  USEL UR6, UR38, UR10, !UP0 ;  /* 0x0000000a26067287 */ /* 0x000fc4000c000000 */
[----:B------:R-:W-:Y:S02]  /*2280*/  USEL UR7, UR39, UR7, !UP2 ;  /* 0x0000000727077287 */ /* 0x000fe4000d000000 */
[----:B-1----:R-:W-:Y:S01]  /*2290*/  UIMAD.WIDE.U32 UR10, UR6, UR8, URZ ;  /* 0x00000008060a72a5 */ /* 0x002fe2000f8e00ff */
[----:B------:R-:W-:Y:S01]  /*22a0*/  UMOV UR4, UR23 ;  /* 0x0000001700047c82 */ /* 0x000fe20008000000 */
[----:B------:R-:W-:Y:S02]  /*22b0*/  UIMAD.WIDE.U32 UR14, UR37, UR16, URZ ;  /* 0x00000010250e72a5 */ /* 0x000fe4000f8e00ff */
[----:B------:R-:W-:-:S03]  /*22c0*/  UIMAD.WIDE.U32 UR22, UR7, UR8, URZ ;  /* 0x00000008071672a5 */ /* 0x000fc6000f8e00ff */
[----:B------:R-:W-:Y:S01]  /*22d0*/  UMOV UR10, UR11 ;  /* 0x0000000b000a7c82 */ /* 0x000fe20008000000 */
[----:B------:R-:W-:Y:S02]  /*22e0*/  USHF.R.U32.HI UR4, URZ, UR12, UR4 ;  /* 0x0000000cff047299 */ /* 0x000fe40008011604 */
[----:B------:R-:W-:Y:S01]  /*22f0*/  @UP3 USHF.R.U32.HI UR6, URZ, UR9, UR10 ;  /* 0x00000009ff063299 */ /* 0x000fe2000801160a */
[----:B------:R-:W-:Y:S01]  /*2300*/  UMOV UR14, UR15 ;  /* 0x0000000f000e7c82 */ /* 0x000fe20008000000 */
[----:B------:R-:W-:Y:S01]  /*2310*/  UMOV UR22, UR23 ;  /* 0x0000001700167c82 */ /* 0x000fe20008000000 */
[----:B------:R-:W-:Y:S02]  /*2320*/  USHF.R.U32.HI UR17, URZ, UR17, UR14 ;  /* 0x00000011ff117299 */ /* 0x000fe4000801160e */
[----:B------:R-:W-:Y:S02]  /*2330*/  USEL UR4, UR27, UR4, !UP0 ;  /* 0x000000041b047287 */ /* 0x000fe4000c000000 */
[----:B------:R-:W-:-:S02]  /*2340*/  @UP3 USHF.R.U32.HI UR7, URZ, UR9, UR22 ;  /* 0x00000009ff073299 */ /* 0x000fc40008011616 */
[----:B------:R-:W-:Y:S02]  /*2350*/  UIMAD UR10, UR42, UR6, URZ ;  /* 0x000000062a0a72a4 */ /* 0x000fe4000f8e02ff */
[----:B------:R-:W-:Y:S02]  /*2360*/  USEL UR6, UR37, UR17, !UP2 ;  /* 0x0000001125067287 */ /* 0x000fe4000d000000 */
[----:B------:R-:W-:Y:S02]  /*2370*/  UIMAD UR12, UR42, UR7, URZ ;  /* 0x000000072a0c72a4 */ /* 0x000fe4000f8e02ff */
[----:B------:R-:W-:Y:S02]  /*2380*/  UISETP.GE.AND UP0, UPT, UR4, UR10, UPT ;  /* 0x0000000a0400728c */ /* 0x000fe4000bf06270 */
[----:B------:R-:W-:Y:S02]  /*2390*/  UIMAD.WIDE.U32 UR10, UR4, UR8, URZ ;  /* 0x00000008040a72a5 */ /* 0x000fe4000f8e00ff */
[----:B------:R-:W-:-:S02]  /*23a0*/  UISETP.GE.OR UP0, UPT, UR6, UR12, UP0 ;  /* 0x0000000c0600728c */ /* 0x000fc40008706670 */
[----:B------:R-:W-:Y:S02]  /*23b0*/  UIMAD.WIDE.U32 UR14, UR6, UR8, URZ ;  /* 0x00000008060e72a5 */ /* 0x000fe4000f8e00ff */
[----:B------:R-:W-:Y:S01]  /*23c0*/  UIADD3 UR12, UPT, UPT, -UR6, URZ, URZ ;  /* 0x000000ff060c7290 */ /* 0x000fe2000fffe1ff */
[----:B------:R-:W-:Y:S01]  /*23d0*/  UMOV UR10, UR11 ;  /* 0x0000000b000a7c82 */ /* 0x000fe20008000000 */
[----:B------:R-:W-:Y:S02]  /*23e0*/  UIADD3 UR11, UPT, UPT, -UR4, URZ, URZ ;  /* 0x000000ff040b7290 */ /* 0x000fe4000fffe1ff */
[----:B------:R-:W-:-:S03]  /*23f0*/  USHF.R.U32.HI UR10, URZ, UR9, UR10 ;  /* 0x00000009ff0a7299 */ /* 0x000fc6000801160a */
[----:B------:R-:W-:Y:S01]  /*2400*/  @!UP0 UMOV UR8, UR15 ;  /* 0x0000000f00088c82 */ /* 0x000fe20008000000 */
[----:B------:R-:W-:Y:S02]  /*2410*/  UIMAD UR11, UR18, UR11, UR27 ;  /* 0x0000000b120b72a4 */ /* 0x000fe4000f8e021b */
[----:B------:R-:W-:Y:S02]  /*2420*/  USEL UR10, UR4, UR10, !UP3 ;  /* 0x0000000a040a7287 */ /* 0x000fe4000d800000 */
[----:B------:R-:W-:Y:S02]  /*2430*/  @!UP0 USHF.R.U32.HI UR8, URZ, UR9, UR8 ;  /* 0x00000009ff088299 */ /* 0x000fe40008011608 */
[----:B------:R-:W-:Y:S02]  /*2440*/  UIADD3 UR9, UPT, UPT, -UR10, URZ, URZ ;  /* 0x000000ff0a097290 */ /* 0x000fe4000fffe1ff */
[----:B------:R-:W-:Y:S02]  /*2450*/  @!UP0 USEL UR8, UR6, UR8, !UP3 ;  /* 0x0000000806088287 */ /* 0x000fe4000d800000 */
[----:B------:R-:W-:-:S02]  /*2460*/  UIMAD UR9, UR42, UR9, UR4 ;  /* 0x000000092a0972a4 */ /* 0x000fc4000f8e0204 */
[----:B------:R-:W-:Y:S02]  /*2470*/  @!UP0 UIADD3 UR10, UPT, UPT, UR10, -UR8, URZ ;  /* 0x800000080a0a8290 */ /* 0x000fe4000fffe0ff */
[----:B------:R-:W-:Y:S02]  /*2480*/  @!UP0 UIMAD UR8, UR9, UR7, UR8 ;  /* 0x00000007090882a4 */ /* 0x000fe4000f8e0208 */
[----:B------:R-:W-:Y:S02]  /*2490*/  @!UP0 UIMAD UR4, UR42, UR10, UR6 ;  /* 0x0000000a2a0482a4 */ /* 0x000fe4000f8e0206 */
[----:B------:R-:W-:Y:S02]  /*24a0*/  UIMAD UR7, UR20, UR12, UR37 ;  /* 0x0000000c140772a4 */ /* 0x000fe4000f8e0225 */
[----:B------:R-:W-:Y:S01]  /*24b0*/  UIMAD UR27, UR4, UR18, UR11 ;  /* 0x00000012041b72a4 */ /* 0x000fe2000f8e020b */
[----:B------:R-:W-:Y:S02]  /*24c0*/  @!UP0 UMOV UR6, UR8 ;  /* 0x0000000800068c82 */ /* 0x000fe40008000000 */
[----:B------:R-:W-:-:S12]  /*24d0*/  UIMAD UR37, UR6, UR20, UR7 ;  /* 0x00000014062572a4 */ /* 0x000fd8000f8e0207 */
.L_x_40:
[----:B------:R-:W3:Y:S02]  /*24e0*/  LDCU UR4, c[0x0][0xb30] ;  /* 0x00016600ff0477ac */ /* 0x000ee40008000800 */
[----:B---3--:R-:W-:-:S09]  /*24f0*/  UISETP.NE.AND UP0, UPT, UR4, 0x1, UPT ;  /* 0x000000010400788c */ /* 0x008fd2000bf05270 */
[----:B------:R-:W-:Y:S05]  /*2500*/  BRA.U UP0, `(.L_x_41) ;  /* 0x0000000100447547 */ /* 0x000fea000b800000 */
[----:B------:R-:W3:Y:S01]  /*2510*/  LDCU.128 UR16, c[0x0][0xb10] ;  /* 0x00016200ff1077ac */ /* 0x000ee20008000c00 */
[----:B------:R-:W4:Y:S01]  /*2520*/  LDCU UR10, c[0x0][0xb0c] ;  /* 0x00016180ff0a77ac */ /* 0x000f220008000800 */
[----:B------:R-:W1:Y:S01]  /*2530*/  LDCU UR11, c[0x0][0xb20] ;  /* 0x00016400ff0b77ac */ /* 0x000e620008000800 */
[----:B---3--:R-:W-:Y:S02]  /*2540*/  UIMAD.WIDE.U32 UR8, UR37, UR16, URZ ;  /* 0x00000010250872a5 */ /* 0x008fe4000f8e00ff */
[----:B------:R-:W-:Y:S02]  /*2550*/  UIMAD.WIDE.U32 UR6, UR27, UR19, URZ ;  /* 0x000000131b0672a5 */ /* 0x000fe4000f8e00ff */
[----:B----4-:R-:W-:Y:S02]  /*2560*/  UISETP.NE.AND UP2, UPT, UR10, 0x1, UPT ;  /* 0x000000010a00788c */ /* 0x010fe4000bf45270 */
[----:B------:R-:W-:Y:S01]  /*2570*/  UISETP.NE.AND UP0, UPT, UR18, 0x1, UPT ;  /* 0x000000011200788c */ /* 0x000fe2000bf05270 */
[----:B------:R-:W-:-:S02]  /*2580*/  UMOV UR8, UR9 ;  /* 0x0000000900087c82 */ /* 0x000fc40008000000 */
[----:B------:R-:W-:Y:S01]  /*2590*/  UMOV UR4, UR7 ;  /* 0x0000000700047c82 */ /* 0x000fe20008000000 */
[----:B------:R-:W-:Y:S02]  /*25a0*/  USHF.R.U32.HI UR17, URZ, UR17, UR8 ;  /* 0x00000011ff117299 */ /* 0x000fe40008011608 */
[----:B-1----:R-:W-:Y:S02]  /*25b0*/  USHF.R.U32.HI UR4, URZ, UR11, UR4 ;  /* 0x0000000bff047299 */ /* 0x002fe40008011604 */
[----:B------:R-:W-:Y:S02]  /*25c0*/  USEL UR6, UR37, UR17, !UP2 ;  /* 0x0000001125067287 */ /* 0x000fe4000d000000 */
[----:B------:R-:W-:-:S04]  /*25d0*/  USEL UR4, UR27, UR4, !UP0 ;  /* 0x000000041b047287 */ /* 0x000fc8000c000000 */
[----:B------:R-:W-:Y:S02]  /*25e0*/  UIADD3 UR7, UPT, UPT, UR6, -UR4, URZ ;  /* 0x8000000406077290 */ /* 0x000fe4000fffe0ff */
[----:B------:R-:W-:Y:S02]  /*25f0*/  UIADD3 UR4, UPT, UPT, -UR6, UR4, URZ ;  /* 0x0000000406047290 */ /* 0x000fe4000fffe1ff */
[----:B------:R-:W-:Y:S02]  /*2600*/  UIMAD UR27, UR7, UR18, UR27 ;  /* 0x00000012071b72a4 */ /* 0x000fe4000f8e021b */
[----:B------:R-:W-:-:S12]  /*2610*/  UIMAD UR37, UR4, UR10, UR37 ;  /* 0x0000000a042572a4 */ /* 0x000fd8000f8e0225 */
.L_x_41:
[----:B------:R-:W-:Y:S01]  /*2620*/  VIADD R11, R11, 0x1 ;  /* 0x000000010b0b7836 */ /* 0x000fe20000000000 */
[----:B------:R-:W-:Y:S02]  /*2630*/  R2UR UR6, R48 ;  /* 0x00000000300672ca */ /* 0x000fe400000e0000 */
[----:B------:R-:W-:Y:S02]  /*2640*/  R2UR UR4, R47 ;  /* 0x000000002f0472ca */ /* 0x000fe400000e0000 */
[C---:B------:R-:W-:Y:S02]  /*2650*/  ISETP.NE.AND P0, PT, R11.reuse, 0x2, PT ;  /* 0x000000020b00780c */ /* 0x040fe40003f05270 */
[----:B------:R-:W-:Y:S02]  /*2660*/  PLOP3.LUT P1, PT, PT, PT, PT, 0x80, 0x8 ;  /* 0x000000000008781c */ /* 0x000fe40003f2f070 */
[----:B-1----:R-:W-:Y:S02]  /*2670*/  SEL R0, RZ, 0x1, P0 ;  /* 0x00000001ff007807 */ /* 0x002fe40000000000 */
[----:B------:R-:W-:-:S02]  /*2680*/  SEL R11, R11, RZ, P0 ;  /* 0x000000ff0b0b7207 */ /* 0x000fc40000000000 */
[----:B------:R-:W-:Y:S01]  /*2690*/  LOP3.LUT R10, R10, R0, RZ, 0x3c, !PT ;  /* 0x000000000a0a7212 */ /* 0x000fe200078e3cff */
[----:B------:R-:W-:Y:S02]  /*26a0*/  UIADD3 UR30, UPT, UPT, UR37, UR6, URZ ;  /* 0x00000006251e7290 */ /* 0x000fe4000fffe0ff */
[----:B------:R-:W-:Y:S01]  /*26b0*/  UIADD3 UR31, UPT, UPT, UR27, UR4, URZ ;  /* 0x000000041b1f7290 */ /* 0x000fe2000fffe0ff */
[----:B------:R-:W-:Y:S11]  /*26c0*/  BRA.U UP1, `(.L_x_42) ;  /* 0xfffffff101587547 */ /* 0x000ff6000b83ffff */
[----:B------:R-:W-:Y:S01]  /*26d0*/  UIADD3 UR13, UPT, UPT, UR13, 0x18, URZ ;  /* 0x000000180d0d7890 */ /* 0x000fe2000fffe0ff */
[----:B------:R-:W-:-:S03]  /*26e0*/  SHF.L.U32 R2, R12, 0x1f, RZ ;  /* 0x0000001f0c027819 */ /* 0x000fc600000006ff */
[----:B------:R-:W-:-:S09]  /*26f0*/  ULEA UR4, UR5, UR13, 0x3 ;  /* 0x0000000d05047291 */ /* 0x000fd2000f8e18ff */
[----:B------:R-:W1:Y:S02]  /*2700*/  SYNCS.PHASECHK.TRANS64.TRYWAIT P0, [UR4], R2 ;  /* 0x00000002ff0075a7 */ /* 0x000e640008001104 */
[----:B-1----:R-:W-:Y:S05]  /*2710*/  @!P0 BRA `(.L_x_43) ;  /* 0x0000005c00e88947 */ /* 0x002fea0003800000 */
.L_x_142:
[----:B------:R-:W-:-:S04]  /*2720*/  UIADD3 UR4, UPT, UPT, UR5, 0x1, URZ ;  /* 0x0000000105047890 */ /* 0x000fc8000fffe0ff */
[----:B------:R-:W-:-:S04]  /*2730*/  UISETP.NE.AND UP0, UPT, UR4, 0x3, UPT ;  /* 0x000000030400788c */ /* 0x000fc8000bf05270 */
[----:B------:R-:W-:Y:S02]  /*2740*/  USEL UR6, URZ, 0x1, UP0 ;  /* 0x00000001ff067887 */ /* 0x000fe40008000000 */
[----:B------:R-:W-:-:S04]  /*2750*/  USEL UR4, UR4, URZ, UP0 ;  /* 0x000000ff04047287 */ /* 0x000fc80008000000 */
[----:B------:R-:W-:Y:S01]  /*2760*/  ULEA UR5, UR4, UR13, 0x3 ;  /* 0x0000000d04057291 */ /* 0x000fe2000f8e18ff */
[----:B------:R-:W-:-:S04]  /*2770*/  LOP3.LUT R12, R12, UR6, RZ, 0x3c, !PT ;  /* 0x000000060c0c7c12 */ /* 0x000fc8000f8e3cff */
[----:B-1----:R-:W-:-:S04]  /*2780*/  SHF.L.U32 R2, R12, 0x1f, RZ ;  /* 0x0000001f0c027819 */ /* 0x002fc800000006ff */
[----:B------:R-:W1:Y:S02]  /*2790*/  SYNCS.PHASECHK.TRANS64.TRYWAIT P0, [UR5], R2 ;  /* 0x00000002ff0075a7 */ /* 0x000e640008001105 */
[----:B-1----:R-:W-:Y:S05]  /*27a0*/  @!P0 BRA `(.L_x_44) ;  /* 0x0000005c00dc8947 */ /* 0x002fea0003800000 */
.L_x_144:
[----:B------:R-:W-:-:S04]  /*27b0*/  UIADD3 UR4, UPT, UPT, UR4, 0x1, URZ ;  /* 0x0000000104047890 */ /* 0x000fc8000fffe0ff */
[----:B------:R-:W-:-:S04]  /*27c0*/  UISETP.NE.AND UP0, UPT, UR4, 0x3, UPT ;  /* 0x000000030400788c */ /* 0x000fc8000bf05270 */
[----:B------:R-:W-:Y:S02]  /*27d0*/  USEL UR5, URZ, 0x1, UP0 ;  /* 0x00000001ff057887 */ /* 0x000fe40008000000 */
[----:B------:R-:W-:-:S04]  /*27e0*/  USEL UR4, UR4, URZ, UP0 ;  /* 0x000000ff04047287 */ /* 0x000fc80008000000 */
[----:B------:R-:W-:Y:S01]  /*27f0*/  ULEA UR4, UR4, UR13, 0x3 ;  /* 0x0000000d04047291 */ /* 0x000fe2000f8e18ff */
[----:B-1----:R-:W-:-:S04]  /*2800*/  LOP3.LUT R2, R12, UR5, RZ, 0x3c, !PT ;  /* 0x000000050c027c12 */ /* 0x002fc8000f8e3cff */
[----:B------:R-:W-:Y:S01]  /*2810*/  SHF.L.U32 R2, R2, 0x1f, RZ ;  /* 0x0000001f02027819 */ /* 0x000fe200000006ff */
[----:B------:R-:W-:-:S07]  /*2820*/  IMAD.U32 R0, RZ, RZ, UR4 ;  /* 0x00000004ff007e24 */ /* 0x000fce000f8e00ff */
.L_x_45:
[----:B-1----:R1:W3:Y:S02]  /*2830*/  SYNCS.PHASECHK.TRANS64.TRYWAIT P0, [R0+URZ], R2 ;  /* 0x00000002000075a7 */ /* 0x0022e400080011ff */
[----:B---3--:R-:W-:Y:S05]  /*2840*/  @!P0 NANOSLEEP.SYNCS 0x989680 ;  /* 0x009896800000895d */ /* 0x008fea0003900000 */
[----:B------:R-:W3:Y:S02]  /*2850*/  @!P0 SYNCS.PHASECHK.TRANS64 P0, [R0+URZ], R2 ;  /* 0x00000002000085a7 */ /* 0x000ee400080010ff */
[----:B--23--:R-:W-:Y:S05]  /*2860*/  @P0 EXIT ;  /* 0x000000000000094d */ /* 0x00cfea0003800000 */
[----:B------:R-:W-:Y:S05]  /*2870*/  BRA `(.L_x_45) ;  /* 0xfffffffc00ec7947 */ /* 0x000fea000383ffff */
.L_x_22:
[----:B------:R-:W2:Y:S02]  /*2880*/  S2UR UR4, SR_CgaCtaId ;  /* 0x00000000000479c3 */ /* 0x000ea40000008800 */
[----:B--2---:R-:W-:-:S04]  /*2890*/  UISETP.NE.AND UP0, UPT, UR4, URZ, UPT ;  /* 0x000000ff0400728c */ /* 0x004fc8000bf05270 */
[----:B------:R-:W-:-:S09]  /*28a0*/  UISETP.NE.OR UP0, UPT, UR18, 0x1, UP0 ;  /* 0x000000011200788c */ /* 0x000fd20008705670 */
[----:B------:R-:W-:Y:S05]  /*28b0*/  BRA.U UP0, `(.L_x_46) ;  /* 0x00000005004c7547 */ /* 0x000fea000b800000 */
[----:B------:R-:W2:Y:S01]  /*28c0*/  S2UR UR5, SR_CgaCtaId ;  /* 0x00000000000579c3 */ /* 0x000ea20000008800 */
[----:B------:R-:W-:Y:S01]  /*28d0*/  UMOV UR4, 0x400 ;  /* 0x0000040000047882 */ /* 0x000fe20000000000 */
[----:B------:R-:W-:Y:S01]  /*28e0*/  ISETP.GE.U32.AND P2, PT, R0, 0x2, PT ;  /* 0x000000020000780c */ /* 0x000fe20003f46070 */
[----:B------:R-:W-:Y:S01]  /*28f0*/  IMAD.MOV.U32 R12, RZ, RZ, 0x1 ;  /* 0x00000001ff0c7424 */ /* 0x000fe200078e00ff */
[----:B------:R-:W-:Y:S02]  /*2900*/  CS2R R10, SRZ ;  /* 0x00000000000a7805 */ /* 0x000fe4000001ff00 */
[----:B------:R-:W-:Y:S01]  /*2910*/  CS2R R8, SRZ ;  /* 0x0000000000087805 */ /* 0x000fe2000001ff00 */
[----:B--2---:R-:W-:-:S03]  /*2920*/  ULEA UR6, UR5, UR4, 0x18 ;  /* 0x0000000405067291 */ /* 0x004fc6000f8ec0ff */
[----:B------:R-:W-:-:S09]  /*2930*/  UMOV UR5, URZ ;  /* 0x000000ff00057c82 */ /* 0x000fd20008000000 */
.L_x_50:
[----:B------:R-:W-:Y:S02]  /*2940*/  LEA R2, R8, UR6, 0x3 ;  /* 0x0000000608027c11 */ /* 0x000fe4000f8e18ff */
[----:B------:R-:W-:-:S03]  /*2950*/  SHF.L.U32 R4, R9, 0x1f, RZ ;  /* 0x0000001f09047819 */ /* 0x000fc600000006ff */
[----:B------:R-:W-:Y:S01]  /*2960*/  VIADD R5, R2, 0xf0 ;  /* 0x000000f002057836 */ /* 0x000fe20000000000 */
[----:B------:R-:W2:Y:S02]  /*2970*/  SYNCS.PHASECHK.TRANS64.TRYWAIT P0, [R2+URZ+0xe0], R4 ;  /* 0x0000e004020075a7 */ /* 0x000ea400080011ff */
[----:B--2---:R-:W-:Y:S05]  /*2980*/  @!P0 BRA `(.L_x_47) ;  /* 0x0000005c007c8947 */ /* 0x004fea0003800000 */
.L_x_145:
[----:B------:R-:W-:Y:S01]  /*2990*/  ULEA UR4, UR5, UR6, 0x3 ;  /* 0x0000000605047291 */ /* 0x000fe2000f8e18ff */
[----:B--2---:R-:W-:Y:S01]  /*29a0*/  PRMT R2, RZ, 0x654, R5 ;  /* 0x00000654ff027816 */ /* 0x004fe20000000005 */
[----:B------:R-:W-:Y:S01]  /*29b0*/  @!P2 IMAD.MOV.U32 R4, RZ, RZ, 0x10 ;  /* 0x00000010ff04a424 */ /* 0x000fe200078e00ff */
[----:B------:R-:W-:Y:S01]  /*29c0*/  SHF.L.U32 R5, R12, 0x1f, RZ ;  /* 0x0000001f0c057819 */ /* 0x000fe200000006ff */
[----:B------:R-:W-:Y:S01]  /*29d0*/  UIADD3 UR7, UPT, UPT, UR4, 0x80, URZ ;  /* 0x0000008004077890 */ /* 0x000fe2000fffe0ff */
[----:B------:R2:W-:Y:S05]  /*29e0*/  SYNCS.ARRIVE.TRANS64.RED.A1T0 RZ, [R2+URZ], RZ ;  /* 0x000000ff02ff79a7 */ /* 0x0005ea00081004ff */
[----:B------:R-:W-:Y:S01]  /*29f0*/  IMAD.U32 R6, RZ, RZ, UR7 ;  /* 0x00000007ff067e24 */ /* 0x000fe2000f8e00ff */
[----:B------:R-:W3:Y:S04]  /*2a00*/  SYNCS.PHASECHK.TRANS64.TRYWAIT P0, [UR4+0x90], R5 ;  /* 0x00009005ff0075a7 */ /* 0x000ee80008001104 */
[----:B------:R-:W-:Y:S01]  /*2a10*/  PRMT R6, R0, 0x654, R6 ;  /* 0x0000065400067816 */ /* 0x000fe20000000006 */
[----:B--23--:R-:W-:Y:S06]  /*2a20*/  @!P0 BRA `(.L_x_48) ;  /* 0x0000005c00688947 */ /* 0x00cfec0003800000 */
.L_x_147:
[----:B------:R-:W-:Y:S01]  /*2a30*/  ULEA UR8, UR5, UR6, 0x4 ;  /* 0x0000000605087291 */ /* 0x000fe2000f8e20ff */
[----:B------:R-:W-:Y:S01]  /*2a40*/  SEL R3, R6, R3, !P2 ;  /* 0x0000000306037207 */ /* 0x000fe20005000000 */
[----:B------:R-:W-:Y:S01]  /*2a50*/  UIADD3 UR9, UPT, UPT, UR4, 0x80, URZ ;  /* 0x0000008004097890 */ /* 0x000fe2000fffe0ff */
[----:B--2---:R-:W-:Y:S01]  /*2a60*/  LEA R2, R11, UR6, 0x3 ;  /* 0x000000060b027c11 */ /* 0x004fe2000f8e18ff */
[----:B------:R-:W-:Y:S01]  /*2a70*/  UIADD3 UR8, UPT, UPT, UR8, 0x110, URZ ;  /* 0x0000011008087890 */ /* 0x000fe2000fffe0ff */
[----:B------:R2:W-:Y:S01]  /*2a80*/  @!P2 SYNCS.ARRIVE.TRANS64.RED RZ, [R3+URZ], R4 ;  /* 0x0000000403ffa9a7 */ /* 0x0005e200080004ff */
[----:B------:R-:W-:Y:S01]  /*2a90*/  UIADD3 UR4, UPT, UPT, UR5, 0x1, URZ ;  /* 0x0000000105047890 */ /* 0x000fe2000fffe0ff */
[----:B------:R-:W-:-:S03]  /*2aa0*/  VIADD R8, R8, 0x1 ;  /* 0x0000000108087836 */ /* 0x000fc60000000000 */
[----:B------:R-:W-:Y:S02]  /*2ab0*/  UISETP.NE.AND UP0, UPT, UR4, 0x2, UPT ;  /* 0x000000020400788c */ /* 0x000fe4000bf05270 */
[----:B------:R-:W-:Y:S01]  /*2ac0*/  ISETP.NE.AND P0, PT, R8, 0x2, PT ;  /* 0x000000020800780c */ /* 0x000fe20003f05270 */
[----:B------:R-:W-:Y:S06]  /*2ad0*/  UGETNEXTWORKID.BROADCAST [UR8], [UR9] ;  /* 0x00000000080073ca */ /* 0x000fec0008000100 */
[----:B------:R-:W-:Y:S02]  /*2ae0*/  USEL UR7, URZ, 0x1, UP0 ;  /* 0x00000001ff077887 */ /* 0x000fe40008000000 */
[----:B------:R-:W-:-:S04]  /*2af0*/  USEL UR5, UR4, URZ, UP0 ;  /* 0x000000ff04057287 */ /* 0x000fc80008000000 */
[----:B------:R-:W-:Y:S02]  /*2b00*/  LOP3.LUT R12, R12, UR7, RZ, 0x3c, !PT ;  /* 0x000000070c0c7c12 */ /* 0x000fe4000f8e3cff */
[----:B--2---:R-:W-:-:S04]  /*2b10*/  SHF.L.U32 R4, R10, 0x1f, RZ ;  /* 0x0000001f0a047819 */ /* 0x004fc800000006ff */
[----:B------:R-:W2:Y:S02]  /*2b20*/  SYNCS.PHASECHK.TRANS64.TRYWAIT P1, [R2+URZ+0x80], R4 ;  /* 0x00008004020075a7 */ /* 0x000ea400080211ff */
[----:B--2---:R-:W-:Y:S05]  /*2b30*/  @!P1 BRA `(.L_x_49) ;  /* 0x0000005c003c9947 */ /* 0x004fea0003800000 */
.L_x_148:
[C---:B--2---:R-:W-:Y:S01]  /*2b40*/  LEA R4, R11.reuse, UR6, 0x4 ;  /* 0x000000060b047c11 */ /* 0x044fe2000f8e20ff */
[----:B------:R-:W-:Y:S01]  /*2b50*/  VIADD R2, R2, 0x90 ;  /* 0x0000009002027836 */ /* 0x000fe20000000000 */
[----:B------:R-:W-:Y:S01]  /*2b60*/  SEL R8, R8, RZ, P0 ;  /* 0x000000ff08087207 */ /* 0x000fe20000000000 */
[----:B------:R-:W-:-:S03]  /*2b70*/  VIADD R11, R11, 0x1 ;  /* 0x000000010b0b7836 */ /* 0x000fc60000000000 */
[----:B------:R-:W2:Y:S01]  /*2b80*/  LDS.128 R4, [R4+0x110] ;  /* 0x0001100004047984 */ /* 0x000ea20000000c00 */
[----:B------:R-:W-:Y:S02]  /*2b90*/  PRMT R2, RZ, 0x654, R2 ;  /* 0x00000654ff027816 */ /* 0x000fe40000000002 */
[C---:B------:R-:W-:Y:S01]  /*2ba0*/  ISETP.NE.AND P1, PT, R11.reuse, 0x2, PT ;  /* 0x000000020b00780c */ /* 0x040fe20003f25270 */
[----:B------:R-:W-:Y:S01]  /*2bb0*/  @!PT LDS RZ, [RZ] ;  /* 0x00000000fffff984 */ /* 0x000fe20000000800 */
[----:B------:R-:W-:Y:S01]  /*2bc0*/  @!PT LDS RZ, [RZ] ;  /* 0x00000000fffff984 */ /* 0x000fe20000000800 */
[----:B------:R-:W-:Y:S01]  /*2bd0*/  @!PT LDS RZ, [RZ] ;  /* 0x00000000fffff984 */ /* 0x000fe20000000800 */
[----:B------:R-:W-:Y:S01]  /*2be0*/  @!PT LDS RZ, [RZ] ;  /* 0x00000000fffff984 */ /* 0x000fe20000000800 */
[----:B------:R3:W-:Y:S06]  /*2bf0*/  MEMBAR.ALL.CTA ;  /* 0x0000000000007992 */ /* 0x0007ec0000008000 */
[----:B---3--:R-:W3:Y:S01]  /*2c00*/  FENCE.VIEW.ASYNC.S ;  /* 0x00000000000073c6 */ /* 0x008ee20000000000 */
[----:B------:R-:W-:Y:S01]  /*2c10*/  SEL R11, R11, RZ, P1 ;  /* 0x000000ff0b0b7207 */ /* 0x000fe20000800000 */
[----:B---3--:R3:W-:Y:S01]  /*2c20*/  SYNCS.ARRIVE.TRANS64.RED.A1T0 RZ, [R2+URZ], RZ ;  /* 0x000000ff02ff79a7 */ /* 0x0087e200081004ff */
[----:B--2---:R-:W-:-:S02]  /*2c30*/  LOP3.LUT P3, RZ, R6, 0x1, RZ, 0xc0, !PT ;  /* 0x0000000106ff7812 */ /* 0x004fc4000786c0ff */
[----:B------:R-:W-:-:S04]  /*2c40*/  SEL R4, RZ, 0x1, P1 ;  /* 0x00000001ff047807 */ /* 0x000fc80000800000 */
[----:B------:R-:W-:Y:S02]  /*2c50*/  LOP3.LUT R10, R10, R4, RZ, 0x3c, !PT ;  /* 0x000000040a0a7212 */ /* 0x000fe400078e3cff */
[----:B---3--:R-:W-:-:S04]  /*2c60*/  SEL R2, RZ, 0x1, P0 ;  /* 0x00000001ff027807 */ /* 0x008fc80000000000 */
[----:B------:R-:W-:Y:S01]  /*2c70*/  LOP3.LUT R9, R9, R2, RZ, 0x3c, !PT ;  /* 0x0000000209097212 */ /* 0x000fe200078e3cff */
[----:B------:R-:W-:Y:S06]  /*2c80*/  @P3 BRA `(.L_x_50) ;  /* 0xfffffffc002c3947 */ /* 0x000fec000383ffff */
[----:B------:R-:W-:Y:S01]  /*2c90*/  ULEA UR4, UR5, UR6, 0x3 ;  /* 0x0000000605047291 */ /* 0x000fe2000f8e18ff */
[----:B------:R-:W-:-:S08]  /*2ca0*/  SHF.L.U32 R2, R12, 0x1f, RZ ;  /* 0x0000001f0c027819 */ /* 0x000fd000000006ff */
[----:B------:R-:W2:Y:S02]  /*2cb0*/  SYNCS.PHASECHK.TRANS64 P0, [UR4+0x90], R2 ;  /* 0x00009002ff0075a7 */ /* 0x000ea40008001004 */
[----:B--2---:R-:W-:Y:S05]  /*2cc0*/  @P0 BRA `(.L_x_51) ;  /* 0x0000000000080947 */ /* 0x004fea0003800000 */
[----:B------:R-:W2:Y:S02]  /*2cd0*/  SYNCS.PHASECHK.TRANS64.TRYWAIT P0, [UR4+0x90], R2 ;  /* 0x00009002ff0075a7 */ /* 0x000ea40008001104 */
[----:B--2---:R-:W-:Y:S05]  /*2ce0*/  @!P0 BRA `(.L_x_52) ;  /* 0x0000005800e48947 */ /* 0x004fea0003800000 */
.L_x_51:
[----:B------:R-:W-:-:S04]  /*2cf0*/  UIADD3 UR7, UPT, UPT, UR5, 0x1, URZ ;  /* 0x0000000105077890 */ /* 0x000fc8000fffe0ff */
[----:B------:R-:W-:-:S04]  /*2d00*/  UISETP.NE.AND UP0, UPT, UR7, 0x2, UPT ;  /* 0x000000020700788c */ /* 0x000fc8000bf05270 */
[----:B------:R-:W-:Y:S02]  /*2d10*/  USEL UR8, URZ, 0x1, UP0 ;  /* 0x00000001ff087887 */ /* 0x000fe40008000000 */
[----:B------:R-:W-:-:S04]  /*2d20*/  USEL UR7, UR7, URZ, UP0 ;  /* 0x000000ff07077287 */ /* 0x000fc80008000000 */
[----:B------:R-:W-:Y:S01]  /*2d30*/  ULEA UR7, UR7, UR6, 0x3 ;  /* 0x0000000607077291 */ /* 0x000fe2000f8e18ff */
[----:B--2---:R-:W-:-:S04]  /*2d40*/  LOP3.LUT R2, R12, UR8, RZ, 0x3c, !PT ;  /* 0x000000080c027c12 */ /* 0x004fc8000f8e3cff */
[----:B------:R-:W-:-:S04]  /*2d50*/  SHF.L.U32 R0, R2, 0x1f, RZ ;  /* 0x0000001f02007819 */ /* 0x000fc800000006ff */
[----:B------:R-:W2:Y:S02]  /*2d60*/  SYNCS.PHASECHK.TRANS64 P0, [UR7+0x90], R0 ;  /* 0x00009000ff0075a7 */ /* 0x000ea40008001007 */
[----:B-12---:R-:W-:Y:S05]  /*2d70*/  @P0 EXIT ;  /* 0x000000000000094d */ /* 0x006fea0003800000 */
[----:B------:R-:W-:Y:S02]  /*2d80*/  SHF.L.U32 R2, R2, 0x1f, RZ ;  /* 0x0000001f02027819 */ /* 0x000fe400000006ff */
[----:B------:R-:W-:-:S07]  /*2d90*/  MOV R0, UR7 ;  /* 0x0000000700007c02 */ /* 0x000fce0008000f00 */
.L_x_53:
[----:B-1----:R1:W2:Y:S02]  /*2da0*/  SYNCS.PHASECHK.TRANS64.TRYWAIT P0, [R0+URZ+0x90], R2 ;  /* 0x00009002000075a7 */ /* 0x0022a400080011ff */
[----:B--2---:R-:W-:Y:S05]  /*2db0*/  @!P0 NANOSLEEP.SYNCS 0x989680 ;  /* 0x009896800000895d */ /* 0x004fea0003900000 */
[----:B------:R-:W2:Y:S02]  /*2dc0*/  @!P0 SYNCS.PHASECHK.TRANS64 P0, [R0+URZ+0x90], R2 ;  /* 0x00009002000085a7 */ /* 0x000ea400080010ff */
[----:B--2---:R-:W-:Y:S05]  /*2dd0*/  @P0 EXIT ;  /* 0x000000000000094d */ /* 0x004fea0003800000 */
[----:B------:R-:W-:Y:S05]  /*2de0*/  BRA `(.L_x_53) ;  /* 0xfffffffc00ec7947 */ /* 0x000fea000383ffff */
.L_x_46:
[----:B------:R-:W-:Y:S05]  /*2df0*/  BRA.U UP4, `(.L_x_54) ;  /* 0x0000000d04d87547 */ /* 0x000fea000b800000 */
[----:B------:R-:W2:Y:S01]  /*2e00*/  S2UR UR7, SR_CgaCtaId ;  /* 0x00000000000779c3 */ /* 0x000ea20000008800 */
[----:B------:R-:W-:Y:S01]  /*2e10*/  UMOV UR4, 0x40 ;  /* 0x0000004000047882 */ /* 0x000fe20000000000 */
[----:B------:R-:W-:Y:S01]  /*2e20*/  NOP ;  /* 0x0000000000007918 */ /* 0x000fe20000000000 */
[----:B------:R-:W-:Y:S01]  /*2e30*/  UMOV UR6, 0x400 ;  /* 0x0000040000067882 */ /* 0x000fe20000000000 */
[----:B--2---:R-:W-:Y:S02]  /*2e40*/  ULEA UR5, UR7, UR4, 0x18 ;  /* 0x0000000407057291 */ /* 0x004fe4000f8ec0ff */
[----:B------:R-:W-:-:S07]  /*2e50*/  ULEA UR6, UR7, UR6, 0x18 ;  /* 0x0000000607067291 */ /* 0x000fce000f8ec0ff */
[----:B------:R-:W2:Y:S02]  /*2e60*/  LDS.U8 R0, [UR5+0x1c] ;  /* 0x00001c05ff007984 */ /* 0x000ea40008000000 */
[----:B--2---:R-:W-:-:S13]  /*2e70*/  ISETP.NE.AND P0, PT, R0, RZ, PT ;  /* 0x000000ff0000720c */ /* 0x004fda0003f05270 */
[----:B------:R-:W-:Y:S05]  /*2e80*/  @P0 BRA `(.L_x_55) ;  /* 0x0000000000580947 */ /* 0x000fea0003800000 */
[----:B------:R-:W-:-:S13]  /*2e90*/  ELECT P0, URZ, PT ;  /* 0x0000000000ff782f */ /* 0x000fda0003800000 */
[----:B------:R-:W-:Y:S05]  /*2ea0*/  @!P0 BRA `(.L_x_56) ;  /* 0x0000000000608947 */ /* 0x000fea0003800000 */
[----:B------:R-:W-:Y:S01]  /*2eb0*/  UMOV UR4, 0x10 ;  /* 0x0000001000047882 */ /* 0x000fe20000000000 */
[----:B------:R-:W-:Y:S01]  /*2ec0*/  HFMA2 R0, -RZ, RZ, 0, 5.9604644775390625e-08 ;  /* 0x00000001ff007431 */ /* 0x000fe200000001ff */
[----:B------:R-:W-:-:S03]  /*2ed0*/  MOV R3, 0xffff ;  /* 0x0000ffff00037802 */ /* 0x000fc60000000f00 */
[----:B------:R-:W-:Y:S04]  /*2ee0*/  DEPBAR.LE SB2, 0x36 ;  /* 0x0000ad800000791a */ /* 0x000fe80000000000 */
[----:B------:R-:W2:Y:S02]  /*2ef0*/  UTCATOMSWS.FIND_AND_SET.ALIGN UP0, UR4, UR4 ;  /* 0x00000004000475e3 */ /* 0x000ea40008000800 */
[----:B--2---:R-:W-:Y:S01]  /*2f00*/  MOV R4, UR4 ;  /* 0x0000000400047c02 */ /* 0x004fe20008000f00 */
[----:B------:R-:W-:Y:S06]  /*2f10*/  BRA.U UP0, `(.L_x_57) ;  /* 0x0000000100187547 */ /* 0x000fec000b800000 */
.L_x_58:
[----:B------:R-:W-:Y:S05]  /*2f20*/  NANOSLEEP 0x64 ;  /* 0x000000640000795d */ /* 0x000fea0003800000 */
[----:B------:R-:W-:-:S05]  /*2f30*/  UMOV UR4, 0x10 ;  /* 0x0000001000047882 */ /* 0x000fca0000000000 */
[----:B------:R-:W-:Y:S04]  /*2f40*/  DEPBAR.LE SB2, 0x36 ;  /* 0x0000ad800000791a */ /* 0x000fe80000000000 */
[----:B------:R-:W2:Y:S02]  /*2f50*/  UTCATOMSWS.FIND_AND_SET.ALIGN UP0, UR4, UR4 ;  /* 0x00000004000475e3 */ /* 0x000ea40008000800 */
[----:B--2---:R-:W-:Y:S01]  /*2f60*/  MOV R4, UR4 ;  /* 0x0000000400047c02 */ /* 0x004fe20008000f00 */
[----:B------:R-:W-:Y:S05]  /*2f70*/  BRA.U !UP0, `(.L_x_58) ;  /* 0xfffffffd08e87547 */ /* 0x000fea000b83ffff */
.L_x_57:
[-C--:B------:R-:W-:Y:S02]  /*2f80*/  SHF.L.U32 R3, R3, R4.reuse, RZ ;  /* 0x0000000403037219 */ /* 0x080fe400000006ff */
[----:B------:R-:W-:Y:S01]  /*2f90*/  SHF.L.U32 R0, R0, R4, RZ ;  /* 0x0000000400007219 */ /* 0x000fe200000006ff */
[----:B------:R-:W-:Y:S02]  /*2fa0*/  IMAD.SHL.U32 R4, R4, 0x20, RZ ;  /* 0x0000002004047824 */ /* 0x000fe400078e00ff */
[----:B------:R2:W-:Y:S04]  /*2fb0*/  ATOMS.OR RZ, [UR5+0x14], R3 ;  /* 0x00001403ffff798c */ /* 0x0005e8000b000005 */
[----:B------:R2:W-:Y:S04]  /*2fc0*/  ATOMS.OR RZ, [UR5+0x18], R0 ;  /* 0x00001800ffff798c */ /* 0x0005e8000b000005 */
[----:B------:R2:W-:Y:S01]  /*2fd0*/  STS [UR6+0x130], R4 ;  /* 0x00013004ff007988 */ /* 0x0005e20008000806 */
[----:B------:R-:W-:Y:S05]  /*2fe0*/  BRA `(.L_x_56) ;  /* 0x0000000000107947 */ /* 0x000fea0003800000 */
.L_x_55:
[----:B------:R-:W-:Y:S02]  /*2ff0*/  MOV R0, 0xffffffff ;  /* 0xffffffff00007802 */ /* 0x000fe40000000f00 */
[----:B------:R-:W-:-:S03]  /*3000*/  MOV R4, 0x3030 ;  /* 0x0000303000047802 */ /* 0x000fc60000000f00 */
[----:B------:R2:W-:Y:S04]  /*3010*/  STS [UR6+0x130], R0 ;  /* 0x00013000ff007988 */ /* 0x0005e80008000806 */
[----:B-12--5:R-:W-:Y:S05]  /*3020*/  CALL.REL.NOINC `($__internal_1_$__cuda_sm10x_tcgen05_guardrail_trap_phase_invalid_during_alloc) ;  /* 0x00000060002c7944 */ /* 0x026fea0003c00000 */
.L_x_56:
[----:B------:R-:W-:Y:S05]  /*3030*/  WARPSYNC.ALL ;  /* 0x0000000000007948 */ /* 0x000fea0003800000 */
[----:B------:R-:W3:Y:S01]  /*3040*/  S2UR UR4, SR_CgaCtaId ;  /* 0x00000000000479c3 */ /* 0x000ee20000008800 */
[----:B------:R-:W-:Y:S01]  /*3050*/  UMOV UR26, 0x400 ;  /* 0x00000400001a7882 */ /* 0x000fe20000000000 */
[----:B------:R-:W-:-:S06]  /*3060*/  NOP ;  /* 0x0000000000007918 */ /* 0x000fcc0000000000 */
[----:B------:R-:W-:Y:S06]  /*3070*/  BAR.ARV 0x6, 0xa0 ;  /* 0x0182800000007b1d */ /* 0x000fec0000002000 */
[----:B------:R-:W4:Y:S01]  /*3080*/  LDCU UR5, c[0x0][0x38c] ;  /* 0x00007180ff0577ac */ /* 0x000f220008000800 */
[----:B------:R-:W-:Y:S01]  /*3090*/  LOP3.LUT R2, R2, 0xffff, RZ, 0xc0, !PT ;  /* 0x0000ffff02027812 */ /* 0x000fe200078ec0ff */
[----:B------:R-:W-:Y:S01]  /*30a0*/  IMAD.MOV.U32 R11, RZ, RZ, 0x1 ;  /* 0x00000001ff0b7424 */ /* 0x000fe200078e00ff */
[----:B------:R-:W-:Y:S01]  /*30b0*/  CS2R R8, SRZ ;  /* 0x0000000000087805 */ /* 0x000fe2000001ff00 */
[----:B------:R-:W1:Y:S01]  /*30c0*/  LDCU UR7, c[0x0][0x38c] ;  /* 0x00007180ff0777ac */ /* 0x000e620008000800 */
[----:B------:R-:W-:Y:S01]  /*30d0*/  R2UR UR27, R2 ;  /* 0x00000000021b72ca */ /* 0x000fe200000e0000 */
[----:B------:R-:W-:Y:S01]  /*30e0*/  IMAD.MOV.U32 R10, RZ, RZ, RZ ;  /* 0x000000ffff0a7224 */ /* 0x000fe200078e00ff */
[----:B------:R-:W-:Y:S01]  /*30f0*/  UMOV UR30, URZ ;  /* 0x000000ff001e7c82 */ /* 0x000fe20008000000 */
[----:B------:R-:W-:Y:S01]  /*3100*/  UMOV UR24, URZ ;  /* 0x000000ff00187c82 */ /* 0x000fe20008000000 */
[----:B---3--:R-:W-:Y:S01]  /*3110*/  ULEA UR26, UR4, UR26, 0x18 ;  /* 0x0000001a041a7291 */ /* 0x008fe2000f8ec0ff */
[----:B------:R-:W-:Y:S01]  /*3120*/  UMOV UR38, 0x0 ;  /* 0x0000000000267882 */ /* 0x000fe20000000000 */
[----:B------:R-:W-:-:S02]  /*3130*/  UMOV UR39, 0x4200490 ;  /* 0x0420049000277882 */ /* 0x000fc40000000000 */
[----:B------:R-:W-:Y:S02]  /*3140*/  UIADD3 UR4, UPT, UPT, UR26, 0x4400, URZ ;  /* 0x000044001a047890 */ /* 0x000fe4000fffe0ff */
[----:B------:R-:W-:Y:S02]  /*3150*/  UIADD3 UR6, UPT, UPT, UR26, 0xa400, URZ ;  /* 0x0000a4001a067890 */ /* 0x000fe4000fffe0ff */
[----:B----4-:R-:W-:Y:S01]  /*3160*/  UIADD3 UR5, UPT, UPT, UR5, 0x3f, URZ ;  /* 0x0000003f05057890 */ /* 0x010fe2000fffe0ff */
[----:B--2---:R-:W2:Y:S01]  /*3170*/  LDS R0, [UR26+0x130] ;  /* 0x0001301aff007984 */ /* 0x004ea20008000800 */
[----:B-1----:R-:W-:Y:S01]  /*3180*/  UMOV UR36, 0x0 ;  /* 0x0000000000247882 */ /* 0x002fe20000000000 */
[----:B------:R-:W-:Y:S01]  /*3190*/  UMOV UR37, 0x4200490 ;  /* 0x0420049000257882 */ /* 0x000fe20000000000 */
[----:B------:R-:W-:Y:S02]  /*31a0*/  USHF.R.S32.HI UR40, URZ, 0x1f, UR5 ;  /* 0x0000001fff287899 */ /* 0x000fe40008011405 */
[----:B------:R-:W-:-:S02]  /*31b0*/  UISETP.GE.AND UP4, UPT, UR7, 0x1, UPT ;  /* 0x000000010700788c */ /* 0x000fc4000bf86270 */
[----:B------:R-:W-:Y:S02]  /*31c0*/  ULEA.HI UR40, UR40, UR5, URZ, 0x6 ;  /* 0x0000000528287291 */ /* 0x000fe4000f8f30ff */
[----:B------:R-:W-:Y:S02]  /*31d0*/  USHF.R.U32.HI UR5, URZ, 0x4, UR4 ;  /* 0x00000004ff057899 */ /* 0x000fe40008011604 */
[----:B------:R-:W-:Y:S02]  /*31e0*/  USHF.R.S32.HI UR40, URZ, 0x6, UR40 ;  /* 0x00000006ff287899 */ /* 0x000fe40008011428 */
[----:B------:R-:W-:Y:S02]  /*31f0*/  USHF.R.U32.HI UR4, URZ, 0x4, UR6 ;  /* 0x00000004ff047899 */ /* 0x000fe40008011606 */
[----:B------:R-:W-:Y:S02]  /*3200*/  UISETP.LT.AND UP0, UPT, UR40, 0x1, UPT ;  /* 0x000000012800788c */ /* 0x000fe4000bf01270 */
[----:B------:R-:W-:-:S02]  /*3210*/  ULOP3.LUT UR5, UR5, 0x3fff, URZ, 0xc0, !UPT ;  /* 0x00003fff05057892 */ /* 0x000fc4000f8ec0ff */
[----:B------:R-:W-:Y:S02]  /*3220*/  ULOP3.LUT UR4, UR4, 0x3fff, URZ, 0xc0, !UPT ;  /* 0x00003fff04047892 */ /* 0x000fe4000f8ec0ff */
[----:B------:R-:W-:Y:S02]  /*3230*/  USEL UR41, UR40, 0x1, !UP0 ;  /* 0x0000000128297887 */ /* 0x000fe4000c000000 */
[----:B------:R-:W-:Y:S02]  /*3240*/  ULOP3.LUT UR28, UR5, 0x10000, URZ, 0xfc, !UPT ;  /* 0x00010000051c7892 */ /* 0x000fe4000f8efcff */
[----:B------:R-:W-:Y:S02]  /*3250*/  ULOP3.LUT UR29, UR4, 0x10000, URZ, 0xfc, !UPT ;  /* 0x00010000041d7892 */ /* 0x000fe4000f8efcff */
[----:B------:R-:W-:Y:S01]  /*3260*/  UIADD3 UR41, UPT, UPT, -UR41, URZ, URZ ;  /* 0x000000ff29297290 */ /* 0x000fe2000fffe1ff */
[----:B------:R-:W-:Y:S01]  /*3270*/  UMOV UR34, 0x0 ;  /* 0x0000000000227882 */ /* 0x000fe20000000000 */
[----:B------:R-:W-:Y:S01]  /*3280*/  UMOV UR35, 0x4200490 ;  /* 0x0420049000237882 */ /* 0x000fe20000000000 */
[----:B------:R-:W-:Y:S01]  /*3290*/  UMOV UR32, 0x0 ;  /* 0x0000000000207882 */ /* 0x000fe20000000000 */
[----:B------:R-:W-:Y:S01]  /*32a0*/  UMOV UR33, 0x4200490 ;  /* 0x0420049000217882 */ /* 0x000fe20000000000 */
[----:B--2---:R-:W-:-:S15]  /*32b0*/  R2UR UR42, R0 ;  /* 0x00000000002a72ca */ /* 0x004fde00000e0000 */
.L_x_65:
[----:B------:R-:W-:Y:S02]  /*32c0*/  LEA R0, R10, UR26, 0x3 ;  /* 0x0000001a0a007c11 */ /* 0x000fe4000f8e18ff */
[----:B------:R-:W-:Y:S02]  /*32d0*/  SHF.L.U32 R2, R9, 0x1f, RZ ;  /* 0x0000001f09027819 */ /* 0x000fe400000006ff */
[----:B------:R-:W-:Y:S01]  /*32e0*/  PLOP3.LUT P0, PT, PT, PT, UP4, 0x80, 0x8 ;  /* 0x000000000008781c */ /* 0x000fe20003f0f048 */
[----:B------:R-:W-:Y:S01]  /*32f0*/  VIADD R3, R0, 0x90 ;  /* 0x0000009000037836 */ /* 0x000fe20000000000 */
[----:B-1----:R-:W1:Y:S02]  /*3300*/  SYNCS.PHASECHK.TRANS64.TRYWAIT P1, [R0+URZ+0x80], R2 ;  /* 0x00008002000075a7 */ /* 0x002e6400080211ff */
[----:B-1-3--:R-:W-:Y:S09]  /*3310*/  @!P1 BRA `(.L_x_59) ;  /* 0x0000005400709947 */ /* 0x00aff20003800000 */
.L_x_150:
[----:B------:R-:W-:Y:S01]  /*3320*/  LEA R4, R10, UR26, 0x4 ;  /* 0x0000001a0a047c11 */ /* 0x000fe2000f8e20ff */
[----:B------:R-:W-:Y:S01]  /*3330*/  @UP4 ULEA UR4, UR24, UR26, 0x3 ;  /* 0x0000001a18044291 */ /* 0x000fe2000f8e18ff */
[----:B------:R-:W-:Y:S01]  /*3340*/  PLOP3.LUT P2, PT, PT, PT, PT, 0x80, 0x8 ;  /* 0x000000000008781c */ /* 0x000fe20003f4f070 */
[----:B------:R-:W-:Y:S01]  /*3350*/  ULEA UR31, UR30, UR26, 0x3 ;  /* 0x0000001a1e1f7291 */ /* 0x000fe2000f8e18ff */
[----:B------:R-:W-:Y:S02]  /*3360*/  PRMT R3, RZ, 0x654, R3 ;  /* 0x00000654ff037816 */ /* 0x000fe40000000003 */
[----:B------:R-:W2:Y:S01]  /*3370*/  LDS.128 R4, [R4+0x110] ;  /* 0x0001100004047984 */ /* 0x000ea20000000c00 */
[----:B-1----:R-:W-:Y:S02]  /*3380*/  @P0 SHF.L.U32 R2, R8, 0x1f, RZ ;  /* 0x0000001f08020819 */ /* 0x002fe400000006ff */
[----:B------:R-:W-:Y:S01]  /*3390*/  SHF.L.U32 R0, R11, 0x1f, RZ ;  /* 0x0000001f0b007819 */ /* 0x000fe200000006ff */
[----:B------:R-:W-:Y:S01]  /*33a0*/  @!PT LDS RZ, [RZ] ;  /* 0x00000000fffff984 */ /* 0x000fe20000000800 */
[----:B------:R-:W-:Y:S01]  /*33b0*/  @!PT LDS RZ, [RZ] ;  /* 0x00000000fffff984 */ /* 0x000fe20000000800 */
[----:B------:R-:W-:Y:S01]  /*33c0*/  @!PT LDS RZ, [RZ] ;  /* 0x00000000fffff984 */ /* 0x000fe20000000800 */
[----:B------:R-:W-:Y:S01]  /*33d0*/  @!PT LDS RZ, [RZ] ;  /* 0x00000000fffff984 */ /* 0x000fe20000000800 */
[----:B------:R1:W-:Y:S06]  /*33e0*/  MEMBAR.ALL.CTA ;  /* 0x0000000000007992 */ /* 0x0003ec0000008000 */
[----:B-1----:R-:W1:Y:S02]  /*33f0*/  FENCE.VIEW.ASYNC.S ;  /* 0x00000000000073c6 */ /* 0x002e640000000000 */
[----:B-1----:R1:W-:Y:S01]  /*3400*/  SYNCS.ARRIVE.TRANS64.RED.A1T0 RZ, [R3+URZ], RZ ;  /* 0x000000ff03ff79a7 */ /* 0x0023e200081004ff */
[----:B------:R1:W3:Y:S01]  /*3410*/  @P0 SYNCS.PHASECHK.TRANS64.TRYWAIT P2, [UR4], R2 ;  /* 0x00000002ff0005a7 */ /* 0x0002e20008041104 */
[----:B------:R-:W-:Y:S01]  /*3420*/  ULEA.HI UR4, UR30, UR30, URZ, 0x1 ;  /* 0x0000001e1e047291 */ /* 0x000fe2000f8f08ff */
[----:B--2---:R-:W-:-:S03]  /*3430*/  LOP3.LUT P1, RZ, R6, 0x1, RZ, 0xc0, !PT ;  /* 0x0000000106ff7812 */ /* 0x004fc6000782c0ff */
[----:B------:R-:W-:Y:S02]  /*3440*/  USHF.L.U32 UR11, UR4, 0x6, URZ ;  /* 0x00000006040b7899 */ /* 0x000fe400080006ff */
[----:B------:R-:W-:Y:S02]  /*3450*/  ULOP3.LUT UR4, UR4, 0xffe, URZ, 0xc0, !UPT ;  /* 0x00000ffe04047892 */ /* 0x000fe4000f8ec0ff */
[----:B------:R-:W-:Y:S02]  /*3460*/  ULOP3.LUT UR11, UR11, 0xffffff80, URZ, 0xc0, !UPT ;  /* 0xffffff800b0b7892 */ /* 0x000fe4000f8ec0ff */
[----:B------:R-:W-:Y:S02]  /*3470*/  UIADD3 UR4, UPT, UPT, -UR4, UR30, URZ ;  /* 0x0000001e04047290 */ /* 0x000fe4000fffe1ff */
[----:B------:R-:W-:Y:S01]  /*3480*/  UIADD3 UR11, UPT, UPT, UR42, UR11, URZ ;  /* 0x0000000b2a0b7290 */ /* 0x000fe2000fffe0ff */
[----:B------:R-:W2:Y:S03]  /*3490*/  SYNCS.PHASECHK.TRANS64.TRYWAIT P0, [UR31+0xc0], R0 ;  /* 0x0000c000ff0075a7 */ /* 0x000ea6000800111f */
[----:B------:R-:W-:Y:S01]  /*34a0*/  ULEA UR11, UR4, UR11, 0x14 ;  /* 0x0000000b040b7291 */ /* 0x000fe2000f8ea0ff */
[----:B-123--:R-:W-:Y:S11]  /*34b0*/  @!P0 BRA `(.L_x_60) ;  /* 0x00000054001c8947 */ /* 0x00eff60003800000 */
.L_x_152:
[----:B------:R-:W-:Y:S01]  /*34c0*/  IADD3 R10, PT, PT, R10, 0x1, RZ ;  /* 0x000000010a0a7810 */ /* 0x000fe20007ffe0ff */
[----:B------:R-:W-:Y:S06]  /*34d0*/  BRA.U !UP4, `(.L_x_61) ;  /* 0x000000010cc07547 */ /* 0x000fec000b800000 */
[----:B------:R-:W-:Y:S01]  /*34e0*/  UPLOP3.LUT UP2, UPT, UPT, UPT, UPT, 0x40, 0x4 ;  /* 0x000000000004789c */ /* 0x000fe20003f4e870 */
[----:B------:R-:W-:Y:S01]  /*34f0*/  UMOV UR23, UR41 ;  /* 0x0000002900177c82 */ /* 0x000fe20008000000 */
[----:B------:R-:W-:Y:S01]  /*3500*/  UMOV UR22, UR40 ;  /* 0x0000002800167c82 */ /* 0x000fe20008000000 */
[----:B------:R-:W-:-:S08]  /*3510*/  UMOV UR10, UR24 ;  /* 0x00000018000a7c82 */ /* 0x000fd00008000000 */
.L_x_64:
[----:B------:R-:W-:Y:S02]  /*3520*/  UIADD3 UR23, UPT, UPT, UR23, 0x1, URZ ;  /* 0x0000000117177890 */ /* 0x000fe4000fffe0ff */
[----:B--2---:R-:W-:Y:S02]  /*3530*/  ULEA UR5, UR10, UR26, 0x3 ;  /* 0x0000001a0a057291 */ /* 0x004fe4000f8e18ff */
[----:B------:R-:W-:Y:S01]  /*3540*/  UISETP.NE.AND UP3, UPT, UR23, URZ, UPT ;  /* 0x000000ff1700728c */ /* 0x000fe2000bf65270 */
[----:B---3--:R-:W-:Y:S10]  /*3550*/  @P2 BRA `(.L_x_62) ;  /* 0x00000000000c2947 */ /* 0x008ff40003800000 */
[----:B-1----:R-:W-:Y:S04]  /*3560*/  SHF.L.U32 R2, R8, 0x1f, RZ ;  /* 0x0000001f08027819 */ /* 0x002fe800000006ff */
[----:B------:R-:W1:Y:S02]  /*3570*/  SYNCS.PHASECHK.TRANS64.TRYWAIT P0, [UR5], R2 ;  /* 0x00000002ff0075a7 */ /* 0x000e640008001105 */
[----:B-1----:R-:W-:Y:S05]  /*3580*/  @!P0 BRA `(.L_x_63) ;  /* 0x0000005400008947 */ /* 0x002fea0003800000 */
.L_x_62:
[----:B------:R-:W-:Y:S01]  /*3590*/  UISETP.NE.AND UP0, UPT, UR22, 0x1, UPT ;  /* 0x000000011600788c */ /* 0x000fe2000bf05270 */
[----:B------:R-:W-:Y:S01]  /*35a0*/  PLOP3.LUT P2, PT, PT, PT, PT, 0x80, 0x8 ;  /* 0x000000000008781c */ /* 0x000fe20003f4f070 */
[----:B------:R-:W-:Y:S02]  /*35b0*/  UIADD3 UR4, UPT, UPT, UR10, 0x1, URZ ;  /* 0x000000010a047890 */ /* 0x000fe4000fffe0ff */
[----:B------:R-:W-:Y:S02]  /*35c0*/  UIADD3 UR25, UPT, UPT, UR5, 0x18, URZ ;  /* 0x0000001805197890 */ /* 0x000fe4000fffe0ff */
[----:B------:R-:W-:Y:S01]  /*35d0*/  UISETP.NE.AND UP1, UPT, UR4, 0x3, UPT ;  /* 0x000000030400788c */ /* 0x000fe2000bf25270 */
[----:B------:R-:W-:Y:S01]  /*35e0*/  PLOP3.LUT P0, PT, PT, PT, UP0, 0x80, 0x8 ;  /* 0x000000000008781c */ /* 0x000fe20003f0f008 */
[----:B------:R-:W-:Y:S02]  /*35f0*/  UIADD3 UR22, UPT, UPT, UR22, -0x1, URZ ;  /* 0xffffffff16167890 */ /* 0x000fe4000fffe0ff */
[----:B------:R-:W-:Y:S02]  /*3600*/  USEL UR6, URZ, 0x1, UP1 ;  /* 0x00000001ff067887 */ /* 0x000fe40008800000 */
[----:B------:R-:W-:Y:S01]  /*3610*/  USEL UR24, UR4, URZ, UP1 ;  /* 0x000000ff04187287 */ /* 0x000fe20008800000 */
[----:B------:R-:W-:Y:S01]  /*3620*/  UMOV UR7, 0x40004040 ;  /* 0x4000404000077882 */ /* 0x000fe20000000000 */
[----:B------:R-:W-:Y:S02]  /*3630*/  UMOV UR5, 0x40004040 ;  /* 0x4000404000057882 */ /* 0x000fe40000000000 */
[----:B------:R-:W-:Y:S01]  /*3640*/  @UP0 ULEA UR4, UR24, UR26, 0x3 ;  /* 0x0000001a18040291 */ /* 0x000fe2000f8e18ff */
[----:B------:R-:W-:Y:S01]  /*3650*/  LOP3.LUT R8, R8, UR6, RZ, 0x3c, !PT ;  /* 0x0000000608087c12 */ /* 0x000fe2000f8e3cff */
[----:B------:R-:W-:Y:S01]  /*3660*/  ULEA UR6, UR10, UR29, 0xa ;  /* 0x0000001d0a067291 */ /* 0x000fe2000f8e50ff */
[----:B------:R-:W-:Y:S02]  /*3670*/  UMOV UR21, 0x40004040 ;  /* 0x4000404000157882 */ /* 0x000fe40000000000 */
[----:B-1----:R-:W-:Y:S01]  /*3680*/  @P0 SHF.L.U32 R0, R8, 0x1f, RZ ;  /* 0x0000001f08000819 */ /* 0x002fe200000006ff */
[----:B------:R-:W-:Y:S02]  /*3690*/  UIADD3 UR20, UPT, UPT, UR6, 0x2, URZ ;  /* 0x0000000206147890 */ /* 0x000fe4000fffe0ff */
[----:B------:R-:W-:Y:S01]  /*36a0*/  UIADD3 UR16, UPT, UPT, UR6, 0x4, URZ ;  /* 0x0000000406107890 */ /* 0x000fe2000fffe0ff */
[----:B------:R2:W3:Y:S01]  /*36b0*/  @P0 SYNCS.PHASECHK.TRANS64.TRYWAIT P2, [UR4], R0 ;  /* 0x00000000ff0005a7 */ /* 0x0004e20008041104 */
[----:B------:R-:W-:Y:S02]  /*36c0*/  ULEA UR4, UR10, UR28, 0x9 ;  /* 0x0000001c0a047291 */ /* 0x000fe4000f8e48ff */
[----:B------:R-:W-:Y:S02]  /*36d0*/  UIADD3 UR12, UPT, UPT, UR6, 0x6, URZ ;  /* 0x00000006060c7890 */ /* 0x000fe4000fffe0ff */
[----:B------:R-:W-:Y:S02]  /*36e0*/  UIADD3 UR18, UPT, UPT, UR4, 0x2, URZ ;  /* 0x0000000204127890 */ /* 0x000fe4000fffe0ff */
[----:B------:R-:W-:Y:S02]  /*36f0*/  UIADD3 UR14, UPT, UPT, UR4, 0x4, URZ ;  /* 0x00000004040e7890 */ /* 0x000fe4000fffe0ff */
[----:B------:R-:W-:Y:S01]  /*3700*/  UIADD3 UR8, UPT, UPT, UR4, 0x6, URZ ;  /* 0x0000000604087890 */ /* 0x000fe2000fffe0ff */
[----:B------:R2:W-:Y:S01]  /*3710*/  UTCHMMA gdesc[UR4], gdesc[UR6], tmem[UR11], tmem[UR38], idesc[UR39], UP2 ;  /* 0x00ff2606040075ea */ /* 0x0005e2000900000b */
[----:B------:R-:W-:Y:S01]  /*3720*/  UPLOP3.LUT UP2, UPT, UPT, UPT, UPT, 0x80, 0x8 ;  /* 0x000000000008789c */ /* 0x000fe20003f4f070 */
[----:B------:R-:W-:Y:S01]  /*3730*/  UMOV UR19, 0x40004040 ;  /* 0x4000404000137882 */ /* 0x000fe20000000000 */
[----:B------:R-:W-:Y:S01]  /*3740*/  UMOV UR17, 0x40004040 ;  /* 0x4000404000117882 */ /* 0x000fe20000000000 */
[----:B------:R2:W-:Y:S01]  /*3750*/  UTCHMMA gdesc[UR18], gdesc[UR20], tmem[UR11], tmem[UR36], idesc[UR37], UPT ;  /* 0x00ff2414120075ea */ /* 0x0005e2000b80000b */
[----:B------:R-:W-:Y:S01]  /*3760*/  UMOV UR15, 0x40004040 ;  /* 0x40004040000f7882 */ /* 0x000fe20000000000 */
[----:B------:R-:W-:Y:S01]  /*3770*/  UMOV UR13, 0x40004040 ;  /* 0x40004040000d7882 */ /* 0x000fe20000000000 */
[----:B------:R-:W-:Y:S01]  /*3780*/  UMOV UR9, 0x40004040 ;  /* 0x4000404000097882 */ /* 0x000fe20000000000 */
[----:B------:R2:W-:Y:S01]  /*3790*/  UTCHMMA gdesc[UR14], gdesc[UR16], tmem[UR11], tmem[UR34], idesc[UR35], UPT ;  /* 0x00ff22100e0075ea */ /* 0x0005e2000b80000b */
[----:B------:R2:W-:Y:S01]  /*37a0*/  UTCHMMA gdesc[UR8], gdesc[UR12], tmem[UR11], tmem[UR32], idesc[UR33], UPT ;  /* 0x00ff200c080075ea */ /* 0x0005e2000b80000b */
[----:B------:R2:W-:Y:S01]  /*37b0*/  UTCBAR.MULTICAST [UR25], URZ, UR27 ;  /* 0x000000ff190073e9 */ /* 0x0005e2000800081b */
[----:B------:R-:W-:Y:S01]  /*37c0*/  UMOV UR10, UR24 ;  /* 0x00000018000a7c82 */ /* 0x000fe20008000000 */
[----:B------:R-:W-:Y:S05]  /*37d0*/  BRA.U UP3, `(.L_x_64) ;  /* 0xfffffffd03507547 */ /* 0x000fea000b83ffff */
.L_x_61:
[----:B--2---:R-:W-:Y:S01]  /*37e0*/  UIADD3 UR4, UPT, UPT, UR30, 0x1, URZ ;  /* 0x000000011e047890 */ /* 0x004fe2000fffe0ff */
[C---:B------:R-:W-:Y:S01]  /*37f0*/  ISETP.NE.AND P0, PT, R10.reuse, 0x2, PT ;  /* 0x000000020a00780c */ /* 0x040fe20003f05270 */
[----:B------:R-:W-:Y:S02]  /*3800*/  UIADD3 UR5, UPT, UPT, UR31, 0xa0, URZ ;  /* 0x000000a01f057890 */ /* 0x000fe4000fffe0ff */
[----:B------:R-:W-:Y:S01]  /*3810*/  UISETP.NE.AND UP0, UPT, UR4, 0x4, UPT ;  /* 0x000000040400788c */ /* 0x000fe2000bf05270 */
[----:B-1----:R-:W-:Y:S02]  /*3820*/  SEL R0, RZ, 0x1, P0 ;  /* 0x00000001ff007807 */ /* 0x002fe40000000000 */
[----:B------:R-:W-:Y:S01]  /*3830*/  SEL R10, R10, RZ, P0 ;  /* 0x000000ff0a0a7207 */ /* 0x000fe20000000000 */
[----:B------:R-:W-:Y:S01]  /*3840*/  USEL UR6, URZ, 0x1, UP0 ;  /* 0x00000001ff067887 */ /* 0x000fe20008000000 */
[----:B------:R-:W-:Y:S01]  /*3850*/  LOP3.LUT R9, R9, R0, RZ, 0x3c, !PT ;  /* 0x0000000009097212 */ /* 0x000fe200078e3cff */
[----:B------:R-:W-:Y:S01]  /*3860*/  USEL UR30, UR4, URZ, UP0 ;  /* 0x000000ff041e7287 */ /* 0x000fe20008000000 */
[----:B------:R1:W-:Y:S03]  /*3870*/  UTCBAR [UR5], URZ ;  /* 0x000000ff050073e9 */ /* 0x0003e600080000ff */
[----:B------:R-:W-:Y:S01]  /*3880*/  LOP3.LUT R11, R11, UR6, RZ, 0x3c, !PT ;  /* 0x000000060b0b7c12 */ /* 0x000fe2000f8e3cff */
[----:B------:R-:W-:Y:S07]  /*3890*/  @P1 BRA `(.L_x_65) ;  /* 0xfffffff800881947 */ /* 0x000fee000383ffff */
[----:B------:R-:W2:Y:S01]  /*38a0*/  S2UR UR8, SR_CgaCtaId ;  /* 0x00000000000879c3 */ /* 0x000ea20000008800 */
[----:B------:R-:W-:Y:S01]  /*38b0*/  ELECT P0, URZ, PT ;  /* 0x0000000000ff782f */ /* 0x000fe20003800000 */
[----:B------:R-:W-:Y:S01]  /*38c0*/  IMAD.MOV.U32 R0, RZ, RZ, 0x1 ;  /* 0x00000001ff007424 */ /* 0x000fe200078e00ff */
[----:B------:R-:W-:Y:S01]  /*38d0*/  UIADD3 UR26, UPT, UPT, UR26, 0xc0, URZ ;  /* 0x000000c01a1a7890 */ /* 0x000fe2000fffe0ff */
[----:B------:R-:W-:Y:S01]  /*38e0*/  SHF.L.U32 R2, R11, 0x1f, RZ ;  /* 0x0000001f0b027819 */ /* 0x000fe200000006ff */
[----:B------:R-:W-:-:S03]  /*38f0*/  UMOV UR4, 0x40 ;  /* 0x0000004000047882 */ /* 0x000fc60000000000 */
[----:B------:R-:W-:Y:S01]  /*3900*/  UVIRTCOUNT.DEALLOC.SMPOOL 0x80 ;  /* 0x000000800000784c */ /* 0x000fe20000000000 */
[----:B--2---:R-:W-:Y:S02]  /*3910*/  ULEA UR8, UR8, UR4, 0x18 ;  /* 0x0000000408087291 */ /* 0x004fe4000f8ec0ff */
[----:B------:R-:W-:-:S07]  /*3920*/  ULEA UR4, UR30, UR26, 0x3 ;  /* 0x0000001a1e047291 */ /* 0x000fce000f8e18ff */
[----:B------:R2:W-:Y:S02]  /*3930*/  @P0 STS.U8 [UR8+0x1c], R0 ;  /* 0x00001c00ff000988 */ /* 0x0005e40008000008 */
[----:B------:R-:W4:Y:S02]  /*3940*/  SYNCS.PHASECHK.TRANS64.TRYWAIT P0, [UR4], R2 ;  /* 0x00000002ff0075a7 */ /* 0x000f240008001104 */
[----:B--2-4-:R-:W-:Y:S05]  /*3950*/  @!P0 BRA `(.L_x_66) ;  /* 0x0000005000248947 */ /* 0x014fea0003800000 */
.L_x_155:
[----:B------:R-:W-:-:S04]  /*3960*/  UIADD3 UR4, UPT, UPT, UR30, 0x1, URZ ;  /* 0x000000011e047890 */ /* 0x000fc8000fffe0ff */
[----:B------:R-:W-:-:S04]  /*3970*/  UISETP.NE.AND UP0, UPT, UR4, 0x4, UPT ;  /* 0x000000040400788c */ /* 0x000fc8000bf05270 */
[----:B------:R-:W-:Y:S02]  /*3980*/  USEL UR6, URZ, 0x1, UP0 ;  /* 0x00000001ff067887 */ /* 0x000fe40008000000 */
[----:B------:R-:W-:-:S04]  /*3990*/  USEL UR4, UR4, URZ, UP0 ;  /* 0x000000ff04047287 */ /* 0x000fc80008000000 */
[----:B-1----:R-:W-:Y:S01]  /*39a0*/  ULEA UR5, UR4, UR26, 0x3 ;  /* 0x0000001a04057291 */ /* 0x002fe2000f8e18ff */
[----:B--2---:R-:W-:-:S04]  /*39b0*/  LOP3.LUT R2, R11, UR6, RZ, 0x3c, !PT ;  /* 0x000000060b027c12 */ /* 0x004fc8000f8e3cff */
[----:B------:R-:W-:-:S04]  /*39c0*/  SHF.L.U32 R3, R2, 0x1f, RZ ;  /* 0x0000001f02037819 */ /* 0x000fc800000006ff */
[----:B------:R-:W1:Y:S02]  /*39d0*/  SYNCS.PHASECHK.TRANS64.TRYWAIT P0, [UR5], R3 ;  /* 0x00000003ff0075a7 */ /* 0x000e640008001105 */
[----:B-1----:R-:W-:Y:S05]  /*39e0*/  @!P0 BRA `(.L_x_67) ;  /* 0x0000005000188947 */ /* 0x002fea0003800000 */
.L_x_157:
        /* <DEDUP_REMOVED lines=9> */
.L_x_159:
[----:B------:R-:W-:-:S04]  /*3a80*/  UIADD3 UR4, UPT, UPT, UR4, 0x1, URZ ;  /* 0x0000000104047890 */ /* 0x000fc8000fffe0ff */
[----:B------:R-:W-:-:S04]  /*3a90*/  UISETP.NE.AND UP0, UPT, UR4, 0x4, UPT ;  /* 0x000000040400788c */ /* 0x000fc8000bf05270 */
[----:B------:R-:W-:Y:S02]  /*3aa0*/  USEL UR5, URZ, 0x1, UP0 ;  /* 0x00000001ff057887 */ /* 0x000fe40008000000 */
[----:B------:R-:W-:-:S04]  /*3ab0*/  USEL UR4, UR4, URZ, UP0 ;  /* 0x000000ff04047287 */ /* 0x000fc80008000000 */
[----:B------:R-:W-:Y:S01]  /*3ac0*/  ULEA UR4, UR4, UR26, 0x3 ;  /* 0x0000001a04047291 */ /* 0x000fe2000f8e18ff */
[----:B------:R-:W-:-:S04]  /*3ad0*/  LOP3.LUT R2, R2, UR5, RZ, 0x3c, !PT ;  /* 0x0000000502027c12 */ /* 0x000fc8000f8e3cff */
[----:B------:R-:W-:-:S04]  /*3ae0*/  SHF.L.U32 R2, R2, 0x1f, RZ ;  /* 0x0000001f02027819 */ /* 0x000fc800000006ff */
[----:B------:R-:W2:Y:S02]  /*3af0*/  SYNCS.PHASECHK.TRANS64.TRYWAIT P0, [UR4], R2 ;  /* 0x00000002ff0075a7 */ /* 0x000ea40008001104 */
[----:B--2---:R-:W-:Y:S05]  /*3b00*/  @!P0 BRA `(.L_x_69) ;  /* 0x0000005000008947 */ /* 0x004fea0003800000 */
.L_x_161:
[----:B------:R-:W-:Y:S01]  /*3b10*/  NOP ;  /* 0x0000000000007918 */ /* 0x000fe20000000000 */
[----:B-1----:R-:W1:Y:S01]  /*3b20*/  LDS R0, [UR8+0x14] ;  /* 0x00001408ff007984 */ /* 0x002e620008000800 */
[----:B------:R-:W-:Y:S01]  /*3b30*/  ULOP3.LUT UR4, UR42, 0xffff, URZ, 0xc0, !UPT ;  /* 0x0000ffff2a047892 */ /* 0x000fe2000f8ec0ff */
[----:B------:R-:W-:Y:S01]  /*3b40*/  UMOV UR5, 0xffff ;  /* 0x0000ffff00057882 */ /* 0x000fe20000000000 */
[----:B------:R-:W-:Y:S02]  /*3b50*/  UMOV UR6, 0x1 ;  /* 0x0000000100067882 */ /* 0x000fe40000000000 */
[----:B------:R-:W-:-:S04]  /*3b60*/  USHF.R.U32.HI UR4, URZ, 0x5, UR4 ;  /* 0x00000005ff047899 */ /* 0x000fc80008011604 */
[----:B------:R-:W-:Y:S02]  /*3b70*/  USHF.L.U32 UR5, UR5, UR4, URZ ;  /* 0x0000000405057299 */ /* 0x000fe400080006ff */
[----:B------:R-:W-:-:S04]  /*3b80*/  USHF.L.U32 UR4, UR6, UR4, URZ ;  /* 0x0000000406047299 */ /* 0x000fc800080006ff */
[----:B-1----:R-:W-:-:S04]  /*3b90*/  LOP3.LUT R0, R0, UR5, RZ, 0xc0, !PT ;  /* 0x0000000500007c12 */ /* 0x002fc8000f8ec0ff */
[----:B------:R-:W-:-:S13]  /*3ba0*/  ISETP.NE.AND P0, PT, R0, UR5, PT ;  /* 0x0000000500007c0c */ /* 0x000fda000bf05270 */
[----:B------:R-:W-:Y:S05]  /*3bb0*/  @P0 BRA `(.L_x_70) ;  /* 0x0000000000580947 */ /* 0x000fea0003800000 */
[----:B------:R-:W1:Y:S02]  /*3bc0*/  LDS R0, [UR8+0x18] ;  /* 0x00001808ff007984 */ /* 0x000e640008000800 */
[----:B-1----:R-:W-:-:S04]  /*3bd0*/  LOP3.LUT R0, R0, UR4, RZ, 0xc0, !PT ;  /* 0x0000000400007c12 */ /* 0x002fc8000f8ec0ff */
[----:B------:R-:W-:-:S13]  /*3be0*/  ISETP.NE.AND P0, PT, R0, UR4, PT ;  /* 0x0000000400007c0c */ /* 0x000fda000bf05270 */
[----:B------:R-:W-:Y:S05]  /*3bf0*/  @P0 BRA `(.L_x_71) ;  /* 0x00000000003c0947 */ /* 0x000fea0003800000 */
[----:B------:R-:W1:Y:S01]  /*3c00*/  S2R R2, SR_LANEID ;  /* 0x0000000000027919 */ /* 0x000e620000000000 */
[----:B------:R-:W-:-:S06]  /*3c10*/  ULOP3.LUT UR5, URZ, UR5, URZ, 0x33, !UPT ;  /* 0x00000005ff057292 */ /* 0x000fcc000f8e33ff */
[----:B------:R-:W-:-:S04]  /*3c20*/  IMAD.U32 R0, RZ, RZ, UR5 ;  /* 0x00000005ff007e24 */ /* 0x000fc8000f8e00ff */
[----:B------:R2:W4:Y:S02]  /*3c30*/  REDUX UR7, R0 ;  /* 0x00000000000773c4 */ /* 0x0005240000000000 */
[----:B------:R1:W-:Y:S01]  /*3c40*/  UTCATOMSWS.AND URZ, UR5 ;  /* 0x0000000500ff79e3 */ /* 0x0003e20008000000 */
[----:B--2---:R-:W-:Y:S01]  /*3c50*/  LOP3.LUT R0, RZ, UR4, RZ, 0x33, !PT ;  /* 0x00000004ff007c12 */ /* 0x004fe2000f8e33ff */
[----:B------:R-:W-:Y:S02]  /*3c60*/  VOTEU.ANY UR4, UPT, PT ;  /* 0x0000000000047886 */ /* 0x000fe400038e0100 */
[----:B------:R-:W-:Y:S02]  /*3c70*/  UFLO.U32 UR4, UR4 ;  /* 0x00000004000472bd */ /* 0x000fe400080e0000 */
[----:B------:R-:W2:Y:S04]  /*3c80*/  REDUX UR6, R0 ;  /* 0x00000000000673c4 */ /* 0x000ea80000000000 */
[----:B-1----:R-:W-:-:S02]  /*3c90*/  ISETP.EQ.U32.AND P0, PT, R2, UR4, PT ;  /* 0x0000000402007c0c */ /* 0x002fc4000bf02070 */
[----:B----4-:R-:W-:-:S11]  /*3ca0*/  MOV R2, UR7 ;  /* 0x0000000700027c02 */ /* 0x010fd60008000f00 */
[----:B------:R1:W-:Y:S01]  /*3cb0*/  @P0 ATOMS.AND RZ, [UR8+0x14], R2 ;  /* 0x00001402ffff098c */ /* 0x0003e2000a800008 */
[----:B--2---:R-:W-:-:S05]  /*3cc0*/  IMAD.U32 R0, RZ, RZ, UR6 ;  /* 0x00000006ff007e24 */ /* 0x004fca000f8e00ff */
[----:B------:R1:W-:Y:S01]  /*3cd0*/  @P0 ATOMS.AND RZ, [UR8+0x18], R0 ;  /* 0x00001800ffff098c */ /* 0x0003e2000a800008 */
[----:B------:R-:W-:Y:S05]  /*3ce0*/  BRA `(.L_x_72) ;  /* 0x0000000000147947 */ /* 0x000fea0003800000 */
.L_x_71:
[----:B------:R-:W-:Y:S02]  /*3cf0*/  MOV R2, 0x3d10 ;  /* 0x00003d1000027802 */ /* 0x000fe40000000f00 */
[----:B---3-5:R-:W-:Y:S05]  /*3d00*/  CALL.REL.NOINC `($__internal_0_$__cuda_sm10x_tcgen05_guardrail_trap_col_being_dealloced_not_returned_by_alloc) ;  /* 0x0000005000e87944 */ /* 0x028fea0003c00000 */
[----:B------:R-:W-:Y:S05]  /*3d10*/  BRA `(.L_x_72) ;  /* 0x0000000000087947 */ /* 0x000fea0003800000 */
.L_x_70:
[----:B------:R-:W-:Y:S02]  /*3d20*/  MOV R2, 0x3d40 ;  /* 0x00003d4000027802 */ /* 0x000fe40000000f00 */
[----:B---3-5:R-:W-:Y:S05]  /*3d30*/  CALL.REL.NOINC `($__internal_2_$__cuda_sm10x_tcgen05_guardrail_trap_unallocated_columns_being_dealloced) ;  /* 0x0000005000f47944 */ /* 0x028fea0003c00000 */
.L_x_72:
[----:B------:R-:W-:Y:S01]  /*3d40*/  NOP ;  /* 0x0000000000007918 */ /* 0x000fe20000000000 */
[----:B------:R-:W-:Y:S05]  /*3d50*/  EXIT ;  /* 0x000000000000794d */ /* 0x000fea0003800000 */
.L_x_54:
[----:B------:R-:W-:-:S09]  /*3d60*/  UISETP.NE.OR UP0, UPT, UR18, 0x3, !UP3 ;  /* 0x000000031200788c */ /* 0x000fd2000df05670 */
[----:B------:R-:W-:Y:S05]  /*3d70*/  BRA.U UP0, `(.L_x_73) ;  /* 0x0000001100887547 */ /* 0x000fea000b800000 */
[----:B------:R-:W2:Y:S01]  /*3d80*/  LDCU.64 UR4, c[0x0][0x888] ;  /* 0x00011100ff0477ac */ /* 0x000ea20008000a00 */
[----:B------:R-:W3:Y:S01]  /*3d90*/  S2UR UR8, SR_CgaCtaId ;  /* 0x00000000000879c3 */ /* 0x000ee20000008800 */
[----:B------:R-:W-:Y:S02]  /*3da0*/  HFMA2 R9, -RZ, RZ, 0, 0 ;  /* 0x00000000ff097431 */ /* 0x000fe400000001ff */
[----:B------:R-:W-:Y:S01]  /*3db0*/  IMAD.MOV.U32 R11, RZ, RZ, 0x1 ;  /* 0x00000001ff0b7424 */ /* 0x000fe200078e00ff */
[----:B------:R-:W4:Y:S01]  /*3dc0*/  LDCU UR40, c[0x0][0x370] ;  /* 0x00006e00ff2877ac */ /* 0x000f220008000800 */
[----:B------:R-:W-:Y:S01]  /*3dd0*/  IMAD.MOV.U32 R10, RZ, RZ, RZ ;  /* 0x000000ffff0a7224 */ /* 0x000fe200078e00ff */
[----:B------:R-:W-:Y:S01]  /*3de0*/  MOV R3, 0x1000 ;  /* 0x0000100000037802 */ /* 0x000fe20000000f00 */
[----:B------:R-:W4:Y:S01]  /*3df0*/  LDCU.128 UR44, c[0x0][0xb10] ;  /* 0x00016200ff2c77ac */ /* 0x000f220008000c00 */
[----:B------:R-:W1:Y:S01]  /*3e00*/  LDC.64 R12, c[0x0][0x348] ;  /* 0x0000d200ff0c7b82 */ /* 0x000e620000000a00 */
[----:B------:R-:W3:Y:S01]  /*3e10*/  LDCU UR37, c[0x0][0x374] ;  /* 0x00006e80ff2577ac */ /* 0x000ee20008000800 */
[----:B------:R-:W3:Y:S01]  /*3e20*/  LDCU.64 UR38, c[0x0][0x890] ;  /* 0x00011200ff2677ac */ /* 0x000ee20008000a00 */
[----:B------:R-:W3:Y:S01]  /*3e30*/  LDCU UR15, c[0x0][0xb0c] ;  /* 0x00016180ff0f77ac */ /* 0x000ee20008000800 */
[----:B--2---:R-:W-:Y:S01]  /*3e40*/  UISETP.NE.U32.AND UP0, UPT, UR4, URZ, UPT ;  /* 0x000000ff0400728c */ /* 0x004fe2000bf05070 */
[----:B------:R-:W2:Y:S01]  /*3e50*/  LDCU UR54, c[0x0][0xb20] ;  /* 0x00016400ff3677ac */ /* 0x000ea20008000800 */
[----:B------:R-:W2:Y:S01]  /*3e60*/  LDCU UR4, c[0x0][0xb30] ;  /* 0x00016600ff0477ac */ /* 0x000ea20008000800 */
[----:B------:R-:W-:Y:S01]  /*3e70*/  UMOV UR21, 0x400 ;  /* 0x0000040000157882 */ /* 0x000fe20000000000 */
[----:B----4-:R-:W-:-:S02]  /*3e80*/  UIMAD.WIDE.U32 UR52, UR40, UR44, URZ ;  /* 0x0000002c283472a5 */ /* 0x010fc4000f8e00ff */
[----:B---3--:R-:W-:Y:S02]  /*3e90*/  UIMAD.WIDE.U32 UR6, UR37, UR47, URZ ;  /* 0x0000002f250672a5 */ /* 0x008fe4000f8e00ff */
[----:B------:R-:W-:Y:S02]  /*3ea0*/  ULEA UR21, UR8, UR21, 0x18 ;  /* 0x0000001508157291 */ /* 0x000fe4000f8ec0ff */
[----:B------:R-:W-:Y:S02]  /*3eb0*/  USEL UR41, URZ, 0x1, UP6 ;  /* 0x00000001ff297887 */ /* 0x000fe4000b000000 */
[----:B------:R-:W-:Y:S02]  /*3ec0*/  UISETP.NE.U32.AND UP6, UPT, UR38, URZ, UPT ;  /* 0x000000ff2600728c */ /* 0x000fe4000bfc5070 */
[----:B------:R-:W-:Y:S02]  /*3ed0*/  UIADD3 UR43, UPT, UPT, UR21, 0x48, URZ ;  /* 0x00000048152b7890 */ /* 0x000fe4000fffe0ff */
[----:B------:R-:W-:-:S02]  /*3ee0*/  UIADD3 UR33, UPT, UPT, UR21, 0x30, URZ ;  /* 0x0000003015217890 */ /* 0x000fc4000fffe0ff */
[----:B------:R-:W-:Y:S02]  /*3ef0*/  UIADD3 UR25, UPT, UPT, UR21, 0x38, URZ ;  /* 0x0000003815197890 */ /* 0x000fe4000fffe0ff */
[----:B------:R-:W-:Y:S02]  /*3f00*/  UIADD3 UR17, UPT, UPT, UR21, 0x40, URZ ;  /* 0x0000004015117890 */ /* 0x000fe4000fffe0ff */
[----:B------:R-:W-:Y:S02]  /*3f10*/  UISETP.NE.AND.EX UP5, UPT, UR5, URZ, UPT, UP0 ;  /* 0x000000ff0500728c */ /* 0x000fe4000bfa5300 */
[----:B------:R-:W-:Y:S01]  /*3f20*/  UISETP.NE.AND UP0, UPT, UR42, 0x1, UPT ;  /* 0x000000012a00788c */ /* 0x000fe2000bf05270 */
[----:B------:R-:W-:Y:S01]  /*3f30*/  UMOV UR52, UR53 ;  /* 0x0000003500347c82 */ /* 0x000fe20008000000 */
[----:B------:R-:W-:Y:S01]  /*3f40*/  UMOV UR51, UR7 ;  /* 0x0000000700337c82 */ /* 0x000fe20008000000 */
[----:B------:R-:W-:Y:S02]  /*3f50*/  UISETP.NE.AND UP0, UPT, UR15, 0x1, UPT ;  /* 0x000000010f00788c */ /* 0x000fe4000bf05270 */
[----:B------:R-:W-:-:S02]  /*3f60*/  UPLOP3.LUT UP4, UPT, UPT, UPT, UPT, 0x40, 0x4 ;  /* 0x000000000004789c */ /* 0x000fc40003f8e870 */
[----:B------:R-:W-:Y:S01]  /*3f70*/  UISETP.GE.AND UP2, UPT, UR42, 0x1, UPT ;  /* 0x000000012a00788c */ /* 0x000fe2000bf46270 */
[----:B------:R-:W3:Y:S01]  /*3f80*/  LDCU.64 UR22, c[0x0][0xb28] ;  /* 0x00016500ff1677ac */ /* 0x000ee20008000a00 */
[----:B------:R-:W-:Y:S02]  /*3f90*/  UISETP.NE.AND.EX UP6, UPT, UR39, URZ, UPT, UP6 ;  /* 0x000000ff2700728c */ /* 0x000fe4000bfc5360 */
[----:B------:R-:W-:Y:S02]  /*3fa0*/  UPRMT UR43, UR8, 0x654, UR43 ;  /* 0x00000654082b7896 */ /* 0x000fe4000800002b */
[----:B------:R-:W-:Y:S02]  /*3fb0*/  UPRMT UR50, UR8, 0x654, UR33 ;  /* 0x0000065408327896 */ /* 0x000fe40008000021 */
[----:B------:R-:W-:Y:S02]  /*3fc0*/  UPRMT UR49, UR8, 0x654, UR25 ;  /* 0x0000065408317896 */ /* 0x000fe40008000019 */
[----:B------:R-:W-:-:S02]  /*3fd0*/  UPRMT UR48, UR8, 0x654, UR17 ;  /* 0x0000065408307896 */ /* 0x000fc40008000011 */
[----:B------:R-:W-:Y:S02]  /*3fe0*/  USHF.R.U32.HI UR52, URZ, UR45, UR52 ;  /* 0x0000002dff347299 */ /* 0x000fe40008011634 */
[----:B--2---:R-:W-:Y:S02]  /*3ff0*/  USHF.R.U32.HI UR51, URZ, UR54, UR51 ;  /* 0x00000036ff337299 */ /* 0x004fe40008011633 */
[----:B------:R-:W-:Y:S02]  /*4000*/  UISETP.NE.AND UP0, UPT, UR46, 0x1, UPT ;  /* 0x000000012e00788c */ /* 0x000fe4000bf05270 */
[----:B-1----:R-:W-:-:S11]  /*4010*/  UISETP.NE.AND UP3, UPT, UR4, 0x1, UPT ;  /* 0x000000010400788c */ /* 0x002fd6000bf65270 */
.L_x_84:
[C---:B------:R-:W-:Y:S02]  /*4020*/  LEA R8, R10.reuse, UR21, 0x3 ;  /* 0x000000150a087c11 */ /* 0x040fe4000f8e18ff */
[----:B------:R-:W-:Y:S02]  /*4030*/  SHF.L.U32 R0, R9, 0x1f, RZ ;  /* 0x0000001f09007819 */ /* 0x000fe400000006ff */
[----:B------:R-:W-:Y:S02]  /*4040*/  LEA R4, R10, UR21, 0x4 ;  /* 0x000000150a047c11 */ /* 0x000fe4000f8e20ff */
[----:B-1----:R-:W1:Y:S02]  /*4050*/  SYNCS.PHASECHK.TRANS64.TRYWAIT P0, [R8+URZ+0x80], R0 ;  /* 0x00008000080075a7 */ /* 0x002e6400080011ff */
[----:B-1----:R-:W-:Y:S05]  /*4060*/  @!P0 BRA `(.L_x_74) ;  /* 0x0000004800c08947 */ /* 0x002fea0003800000 */
.L_x_162:
[----:B------:R-:W2:Y:S01]  /*4070*/  LDS.128 R4, [R4+0x110] ;  /* 0x0001100004047984 */ /* 0x000ea20000000c00 */
[----:B------:R-:W-:Y:S01]  /*4080*/  UISETP.GE.AND UP0, UPT, UR42, 0x1, UPT ;  /* 0x000000012a00788c */ /* 0x000fe2000bf06270 */
[----:B------:R-:W-:Y:S01]  /*4090*/  @!PT LDS RZ, [RZ] ;  /* 0x00000000fffff984 */ /* 0x000fe20000000800 */
[----:B------:R-:W-:Y:S01]  /*40a0*/  @!PT LDS RZ, [RZ] ;  /* 0x00000000fffff984 */ /* 0x000fe20000000800 */
[----:B------:R-:W-:Y:S01]  /*40b0*/  @!PT LDS RZ, [RZ] ;  /* 0x00000000fffff984 */ /* 0x000fe20000000800 */
[----:B------:R-:W-:Y:S01]  /*40c0*/  @!PT LDS RZ, [RZ] ;  /* 0x00000000fffff984 */ /* 0x000fe20000000800 */
[----:B------:R4:W-:Y:S06]  /*40d0*/  MEMBAR.ALL.CTA ;  /* 0x0000000000007992 */ /* 0x0009ec0000008000 */
[----:B----4-:R-:W4:Y:S01]  /*40e0*/  FENCE.VIEW.ASYNC.S ;  /* 0x00000000000073c6 */ /* 0x010f220000000000 */
[----:B--2---:R-:W-:Y:S11]  /*40f0*/  LOP3.LUT P0, RZ, R6, 0x1, RZ, 0xc0, !PT ;  /* 0x0000000106ff7812 */ /* 0x004ff6000780c0ff */
[----:B------:R-:W-:Y:S02]  /*4100*/  @!UPT UIADD3 URZ, UPT, UPT, URZ, URZ, URZ ;  /* 0x000000fffffff290 */ /* 0x000fe4000fffe0ff */
[----:B----4-:R-:W-:Y:S01]  /*4110*/  VOTEU.ANY UP2, P0 ;  /* 0x0000000000ff7886 */ /* 0x010fe20000040100 */
[----:B------:R-:W-:Y:S11]  /*4120*/  PLOP3.LUT P0, PT, PT, PT, UP2, 0x80, 0x8 ;  /* 0x000000000008781c */ /* 0x000ff60003f0f028 */
[----:B------:R-:W-:Y:S02]  /*4130*/  @!UPT UIADD3 URZ, UPT, UPT, URZ, URZ, URZ ;  /* 0x000000fffffff290 */ /* 0x000fe4000fffe0ff */
[----:B-1----:R-:W-:Y:S02]  /*4140*/  @P0 SHF.R.U32.HI R0, RZ, 0x10, R5 ;  /* 0x00000010ff000819 */ /* 0x002fe40000011605 */
[----:B------:R-:W-:Y:S02]  /*4150*/  @P0 MOV R2, R4 ;  /* 0x0000000400020202 */ /* 0x000fe40000000f00 */
[----:B------:R-:W-:Y:S01]  /*4160*/  @P0 R2UR UR4, R0 ;  /* 0x00000000000402ca */ /* 0x000fe200000e0000 */
[----:B------:R-:W-:Y:S01]  /*4170*/  VIADD R0, R8, 0x90 ;  /* 0x0000009008007836 */ /* 0x000fe20000000000 */
[----:B------:R-:W-:Y:S02]  /*4180*/  @P0 LOP3.LUT R4, R5, 0xffff, RZ, 0xc0, !PT ;  /* 0x0000ffff05040812 */ /* 0x000fe400078ec0ff */
[----:B------:R-:W-:Y:S02]  /*4190*/  @P0 R2UR UR6, R2 ;  /* 0x00000000020602ca */ /* 0x000fe400000e0000 */
[----:B------:R-:W-:Y:S02]  /*41a0*/  PRMT R0, RZ, 0x654, R0 ;  /* 0x00000654ff007816 */ /* 0x000fe40000000000 */
[----:B------:R-:W-:Y:S02]  /*41b0*/  @P0 R2UR UR5, R4 ;  /* 0x00000000040502ca */ /* 0x000fe400000e0000 */
[----:B------:R1:W-:Y:S03]  /*41c0*/  SYNCS.ARRIVE.TRANS64.RED.A1T0 RZ, [R0+URZ], RZ ;  /* 0x000000ff00ff79a7 */ /* 0x0003e600081004ff */
[----:B------:R-:W-:Y:S04]  /*41d0*/  @UP2 UMOV UR29, UR4 ;  /* 0x00000004001d2c82 */ /* 0x000fe80008000000 */
[----:B------:R-:W-:Y:S04]  /*41e0*/  @UP2 UMOV UR14, UR6 ;  /* 0x00000006000e2c82 */ /* 0x000fe80008000000 */
[----:B------:R-:W-:Y:S01]  /*41f0*/  @UP2 UMOV UR13, UR5 ;  /* 0x00000005000d2c82 */ /* 0x000fe20008000000 */
[----:B------:R-:W-:Y:S05]  /*4200*/  BRA.U !UP0, `(.L_x_75) ;  /* 0x0000000108c07547 */ /* 0x000fea000b800000 */
[----:B------:R-:W-:Y:S02]  /*4210*/  UIMAD.WIDE.U32 UR18, UR13, UR47, URZ ;  /* 0x0000002f0d1272a5 */ /* 0x000fe4000f8e00ff */
[----:B------:R-:W-:Y:S02]  /*4220*/  UP2UR UR16, UPR, URZ, 0x4 ;  /* 0x00000004ff107883 */ /* 0x000fe40008000000 */
[----:B------:R-:W-:Y:S02]  /*4230*/  UISETP.NE.AND UP2, UPT, UR46, 0x1, UPT ;  /* 0x000000012e00788c */ /* 0x000fe4000bf45270 */
[----:B------:R-:W-:Y:S02]  /*4240*/  UIMAD.WIDE.U32 UR26, UR14, UR44, URZ ;  /* 0x0000002c0e1a72a5 */ /* 0x000fe4000f8e00ff */
[----:B------:R-:W-:Y:S02]  /*4250*/  USEL UR4, UR37, UR51, !UP2 ;  /* 0x0000003325047287 */ /* 0x000fe4000d000000 */
[----:B------:R-:W-:Y:S02]  /*4260*/  UISETP.NE.AND UP0, UPT, UR15, 0x1, UPT ;  /* 0x000000010f00788c */ /* 0x000fe4000bf05270 */
[----:B------:R-:W-:Y:S02]  /*4270*/  UP2UR UR20, UPR, URZ, 0x2 ;  /* 0x00000002ff147883 */ /* 0x000fe40008000000 */
[----:B------:R-:W-:Y:S02]  /*4280*/  UISETP.NE.AND UP1, UPT, UR42, 0x1, UPT ;  /* 0x000000012a00788c */ /* 0x000fe4000bf25270 */
[----:B---3--:R-:W-:Y:S02]  /*4290*/  UIMAD.WIDE.U32 UR8, UR4, UR22, URZ ;  /* 0x00000016040872a5 */ /* 0x008fe4000f8e00ff */
[----:B------:R-:W-:Y:S01]  /*42a0*/  USEL UR7, UR40, UR52, !UP0 ;  /* 0x0000003428077287 */ /* 0x000fe2000c000000 */
[----:B------:R-:W-:Y:S02]  /*42b0*/  UMOV UR5, UR19 ;  /* 0x0000001300057c82 */ /* 0x000fe40008000000 */
[----:B------:R-:W-:Y:S02]  /*42c0*/  USHF.R.U32.HI UR6, URZ, UR54, UR5 ;  /* 0x00000036ff067299 */ /* 0x000fe40008011605 */
[----:B------:R-:W-:Y:S02]  /*42d0*/  UIMAD.WIDE.U32 UR10, UR7, UR22, URZ ;  /* 0x00000016070a72a5 */ /* 0x000fe4000f8e00ff */
[----:B------:R-:W-:Y:S02]  /*42e0*/  USEL UR6, UR13, UR6, !UP2 ;  /* 0x000000060d067287 */ /* 0x000fe4000d000000 */
[----:B------:R-:W-:Y:S01]  /*42f0*/  UISETP.NE.AND UP2, UPT, UR16, URZ, UPT ;  /* 0x000000ff1000728c */ /* 0x000fe2000bf45270 */
[----:B------:R-:W-:Y:S02]  /*4300*/  UMOV UR5, UR27 ;  /* 0x0000001b00057c82 */ /* 0x000fe40008000000 */
[----:B------:R-:W-:Y:S03]  /*4310*/  USHF.R.U32.HI UR12, URZ, UR45, UR5 ;  /* 0x0000002dff0c7299 */ /* 0x000fe60008011605 */
[----:B------:R-:W-:Y:S02]  /*4320*/  UMOV UR5, UR9 ;  /* 0x0000000900057c82 */ /* 0x000fe40008000000 */
[----:B------:R-:W-:Y:S03]  /*4330*/  @UP1 USHF.R.U32.HI UR4, URZ, UR23, UR5 ;  /* 0x00000017ff041299 */ /* 0x000fe60008011605 */
[----:B------:R-:W-:Y:S01]  /*4340*/  UMOV UR5, UR11 ;  /* 0x0000000b00057c82 */ /* 0x000fe20008000000 */
[----:B------:R-:W-:Y:S02]  /*4350*/  UIMAD UR4, UR42, UR4, URZ ;  /* 0x000000042a0472a4 */ /* 0x000fe4000f8e02ff */
[----:B------:R-:W-:Y:S02]  /*4360*/  @UP1 USHF.R.U32.HI UR7, URZ, UR23, UR5 ;  /* 0x00000017ff071299 */ /* 0x000fe40008011605 */
[----:B------:R-:W-:Y:S02]  /*4370*/  USEL UR5, UR14, UR12, !UP0 ;  /* 0x0000000c0e057287 */ /* 0x000fe4000c000000 */
[----:B------:R-:W-:Y:S02]  /*4380*/  UIMAD.WIDE.U32 UR10, UR6, UR22, URZ ;  /* 0x00000016060a72a5 */ /* 0x000fe4000f8e00ff */
[----:B------:R-:W-:Y:S02]  /*4390*/  UIMAD UR8, UR42, UR7, URZ ;  /* 0x000000072a0872a4 */ /* 0x000fe4000f8e02ff */
[----:B------:R-:W-:Y:S03]  /*43a0*/  UISETP.GE.AND UP0, UPT, UR6, UR4, UPT ;  /* 0x000000040600728c */ /* 0x000fe6000bf06270 */
[----:B------:R-:W-:Y:S01]  /*43b0*/  UMOV UR4, UR11 ;  /* 0x0000000b00047c82 */ /* 0x000fe20008000000 */
[----:B------:R-:W-:Y:S02]  /*43c0*/  UISETP.GE.OR UP0, UPT, UR5, UR8, UP0 ;  /* 0x000000080500728c */ /* 0x000fe40008706670 */
[----:B------:R-:W-:Y:S02]  /*43d0*/  USHF.R.U32.HI UR4, URZ, UR23, UR4 ;  /* 0x00000017ff047299 */ /* 0x000fe40008011604 */
[----:B------:R-:W-:Y:S02]  /*43e0*/  UIMAD.WIDE.U32 UR8, UR5, UR22, URZ ;  /* 0x00000016050872a5 */ /* 0x000fe4000f8e00ff */
[----:B------:R-:W-:Y:S04]  /*43f0*/  USEL UR10, UR6, UR4, !UP1 ;  /* 0x00000004060a7287 */ /* 0x000fe8000c800000 */
[----:B------:R-:W-:Y:S01]  /*4400*/  UIADD3 UR11, UPT, UPT, -UR10, URZ, URZ ;  /* 0x000000ff0a0b7290 */ /* 0x000fe2000fffe1ff */
[----:B------:R-:W-:Y:S02]  /*4410*/  @!UP0 UMOV UR4, UR9 ;  /* 0x0000000900048c82 */ /* 0x000fe40008000000 */
[----:B------:R-:W-:Y:S02]  /*4420*/  @!UP0 USHF.R.U32.HI UR4, URZ, UR23, UR4 ;  /* 0x00000017ff048299 */ /* 0x000fe40008011604 */
[----:B------:R-:W-:Y:S02]  /*4430*/  UIMAD UR8, UR42, UR11, UR6 ;  /* 0x0000000b2a0872a4 */ /* 0x000fe4000f8e0206 */
[----:B------:R-:W-:Y:S02]  /*4440*/  @!UP0 USEL UR4, UR5, UR4, !UP1 ;  /* 0x0000000405048287 */ /* 0x000fe4000c800000 */
[----:B------:R-:W-:Y:S02]  /*4450*/  UISETP.NE.AND UP1, UPT, UR20, URZ, UPT ;  /* 0x000000ff1400728c */ /* 0x000fe4000bf25270 */
[----:B------:R-:W-:Y:S02]  /*4460*/  @!UP0 UIMAD UR8, UR7, UR8, UR4 ;  /* 0x00000008070882a4 */ /* 0x000fe4000f8e0204 */
[----:B------:R-:W-:Y:S02]  /*4470*/  @!UP0 UIADD3 UR9, UPT, UPT, UR10, -UR4, URZ ;  /* 0x800000040a098290 */ /* 0x000fe4000fffe0ff */
[----:B------:R-:W-:Y:S02]  /*4480*/  UIADD3 UR4, UPT, UPT, -UR5, URZ, URZ ;  /* 0x000000ff05047290 */ /* 0x000fe4000fffe1ff */
[----:B------:R-:W-:Y:S02]  /*4490*/  UIADD3 UR7, UPT, UPT, -UR6, URZ, URZ ;  /* 0x000000ff06077290 */ /* 0x000fe4000fffe1ff */
[----:B------:R-:W-:Y:S02]  /*44a0*/  @!UP0 UIMAD UR6, UR9, UR42, UR5 ;  /* 0x0000002a090682a4 */ /* 0x000fe4000f8e0205 */
[----:B------:R-:W-:Y:S02]  /*44b0*/  UIMAD UR14, UR15, UR4, UR14 ;  /* 0x000000040f0e72a4 */ /* 0x000fe4000f8e020e */
[----:B------:R-:W-:Y:S01]  /*44c0*/  UIMAD UR13, UR46, UR7, UR13 ;  /* 0x000000072e0d72a4 */ /* 0x000fe2000f8e020d */
[----:B------:R-:W-:Y:S02]  /*44d0*/  @!UP0 UMOV UR5, UR8 ;  /* 0x0000000800058c82 */ /* 0x000fe40008000000 */
[----:B------:R-:W-:Y:S02]  /*44e0*/  UIMAD UR14, UR5, UR15, UR14 ;  /* 0x0000000f050e72a4 */ /* 0x000fe4000f8e020e */
[----:B------:R-:W-:Y:S11]  /*44f0*/  UIMAD UR13, UR6, UR46, UR13 ;  /* 0x0000002e060d72a4 */ /* 0x000ff6000f8e020d */
[----:B------:R-:W-:Y:S01]  /*4500*/  @!UPT UIADD3 URZ, UPT, UPT, URZ, URZ, URZ ;  /* 0x000000fffffff290 */ /* 0x000fe2000fffe0ff */
.L_x_75:
[----:B------:R-:W2:Y:S01]  /*4510*/  @!UP3 LDCU.128 UR8, c[0x0][0xb10] ;  /* 0x00016200ff08b7ac */ /* 0x000ea20008000c00 */
[----:B------:R-:W-:Y:S02]  /*4520*/  ISETP.NE.U32.AND P0, PT, RZ, UR38, PT ;  /* 0x00000026ff007c0c */ /* 0x000fe4000bf05070 */
[----:B------:R-:W-:Y:S02]  /*4530*/  SHF.L.U32 R4, R11, 0x1f, RZ ;  /* 0x0000001f0b047819 */ /* 0x000fe400000006ff */
[----:B------:R-:W-:Y:S01]  /*4540*/  ISETP.NE.AND.EX P0, PT, RZ, UR39, PT, P0 ;  /* 0x00000027ff007c0c */ /* 0x000fe2000bf05300 */
[----:B------:R-:W4:Y:S01]  /*4550*/  @!UP3 LDCU UR5, c[0x0][0xb0c] ;  /* 0x00016180ff05b7ac */ /* 0x000f220008000800 */
[----:B------:R-:W-:Y:S02]  /*4560*/  USHF.L.U32 UR35, UR30, 0x6, URZ ;  /* 0x000000061e237899 */ /* 0x000fe400080006ff */
[----:B------:R-:W-:Y:S02]  /*4570*/  USHF.L.U32 UR34, UR31, 0x7, URZ ;  /* 0x000000071f227899 */ /* 0x000fe400080006ff */
[----:B--2---:R-:W-:Y:S07]  /*4580*/  UIMAD.WIDE.U32 UR6, UR14, UR8, URZ ;  /* 0x000000080e0672a5 */ /* 0x004fee000f8e00ff */
[----:B------:R-:W-:Y:S01]  /*4590*/  @!UP3 UMOV UR4, UR7 ;  /* 0x000000070004bc82 */ /* 0x000fe20008000000 */
[----:B----4-:R-:W-:Y:S02]  /*45a0*/  @!UP3 UISETP.NE.AND UP0, UPT, UR5, 0x1, UPT ;  /* 0x000000010500b88c */ /* 0x010fe4000bf05270 */
[----:B------:R-:W-:Y:S02]  /*45b0*/  @!UP3 USHF.R.U32.HI UR4, URZ, UR9, UR4 ;  /* 0x00000009ff04b299 */ /* 0x000fe40008011604 */
[----:B------:R-:W-:Y:S02]  /*45c0*/  UIMAD.WIDE.U32 UR6, UR13, UR11, URZ ;  /* 0x0000000b0d0672a5 */ /* 0x000fe4000f8e00ff */
[----:B------:R-:W-:Y:S02]  /*45d0*/  @!UP3 USEL UR8, UR14, UR4, !UP0 ;  /* 0x000000040e08b287 */ /* 0x000fe4000c000000 */
[----:B------:R-:W-:Y:S03]  /*45e0*/  @!UP3 UISETP.NE.AND UP0, UPT, UR10, 0x1, UPT ;  /* 0x000000010a00b88c */ /* 0x000fe6000bf05270 */
[----:B------:R-:W-:Y:S02]  /*45f0*/  @!UP3 UMOV UR6, UR7 ;  /* 0x000000070006bc82 */ /* 0x000fe40008000000 */
[----:B------:R-:W2:Y:S02]  /*4600*/  @!UP3 LDCU UR4, c[0x0][0xb20] ;  /* 0x00016400ff04b7ac */ /* 0x000ea40008000800 */
[----:B--2---:R-:W-:Y:S04]  /*4610*/  @!UP3 USHF.R.U32.HI UR6, URZ, UR4, UR6 ;  /* 0x00000004ff06b299 */ /* 0x004fe80008011606 */
[----:B------:R-:W-:Y:S04]  /*4620*/  @!UP3 USEL UR6, UR13, UR6, !UP0 ;  /* 0x000000060d06b287 */ /* 0x000fe8000c000000 */
[----:B------:R-:W-:Y:S02]  /*4630*/  @!UP3 UIADD3 UR4, UPT, UPT, -UR8, UR6, URZ ;  /* 0x000000060804b290 */ /* 0x000fe4000fffe1ff */
[----:B------:R-:W-:Y:S02]  /*4640*/  @!UP3 UIADD3 UR6, UPT, UPT, UR8, -UR6, URZ ;  /* 0x800000060806b290 */ /* 0x000fe4000fffe0ff */
[----:B------:R-:W-:Y:S02]  /*4650*/  @!UP3 UIMAD UR14, UR4, UR5, UR14 ;  /* 0x00000005040eb2a4 */ /* 0x000fe4000f8e020e */
[----:B------:R-:W-:Y:S01]  /*4660*/  @!UP3 UIMAD UR13, UR6, UR10, UR13 ;  /* 0x0000000a060db2a4 */ /* 0x000fe2000f8e020d */
[----:B------:R-:W-:Y:S11]  /*4670*/  BRA.U UP4, `(.L_x_76) ;  /* 0x0000000104107547 */ /* 0x000ff6000b800000 */
[----:B------:R-:W-:Y:S04]  /*4680*/  MOV R2, UR41 ;  /* 0x0000002900027c02 */ /* 0x000fe80008000f00 */
[----:B------:R-:W-:Y:S04]  /*4690*/  SHF.L.U32 R2, R2, 0x1f, RZ ;  /* 0x0000001f02027819 */ /* 0x000fe800000006ff */
[----:B------:R-:W2:Y:S02]  /*46a0*/  SYNCS.PHASECHK.TRANS64.TRYWAIT P1, [UR21+0x78], R2 ;  /* 0x00007802ff0075a7 */ /* 0x000ea40008021115 */
[----:B--2---:R-:W-:Y:S05]  /*46b0*/  @!P1 BRA `(.L_x_77) ;  /* 0x0000004400409947 */ /* 0x004fea0003800000 */
.L_x_76:
[----:B------:R-:W-:Y:S05]  /*46c0*/  BRA.U !UP6, `(.L_x_78) ;  /* 0x000000010e387547 */ /* 0x000fea000b800000 */
[----:B------:R-:W-:Y:S01]  /*46d0*/  UPLOP3.LUT UP1, UPT, UPT, UPT, UP5, 0x80, 0x8 ;  /* 0x000000000008789c */ /* 0x000fe20003f2f050 */
[----:B-1----:R-:W-:Y:S01]  /*46e0*/  HFMA2 R0, -RZ, RZ, 0, 5.9604644775390625e-08 ;  /* 0x00000001ff007431 */ /* 0x002fe200000001ff */
[----:B------:R-:W1:Y:S01]  /*46f0*/  LDCU.64 UR8, c[0x0][0x358] ;  /* 0x00006b00ff0877ac */ /* 0x000e620008000a00 */
[----:B------:R-:W-:Y:S03]  /*4700*/  IMAD.MOV.U32 R45, RZ, RZ, 0x1 ;  /* 0x00000001ff2d7424 */ /* 0x000fe600078e00ff */
[----:B------:R-:W-:Y:S05]  /*4710*/  PLOP3.LUT P1, PT, PT, PT, UP1, 0x80, 0x8 ;  /* 0x000000000008781c */ /* 0x000fea0003f2f018 */
[----:B------:R-:W2:Y:S01]  /*4720*/  @UP1 LDCU.64 UR4, c[0x0][0x888] ;  /* 0x00011100ff0417ac */ /* 0x000ea20008000a00 */
[----:B------:R-:W-:Y:S07]  /*4730*/  @UP1 UIMAD UR6, UR36, UR38, URZ ;  /* 0x00000026240612a4 */ /* 0x000fee000f8e02ff */
[----:B------:R-:W-:Y:S01]  /*4740*/  @!P1 PRMT R45, R0, 0x7610, R45 ;  /* 0x00007610002d9816 */ /* 0x000fe2000000002d */
[----:B--2---:R-:W-:Y:S06]  /*4750*/  @UP1 UIMAD.WIDE UR4, UR6, 0x4, UR4 ;  /* 0x00000004060418a5 */ /* 0x004fec000f8e0204 */
[----:B------:R-:W-:Y:S01]  /*4760*/  IMAD.U32 R6, RZ, RZ, UR4 ;  /* 0x00000004ff067e24 */ /* 0x000fe2000f8e00ff */
[----:B------:R-:W-:Y:S04]  /*4770*/  MOV R7, UR5 ;  /* 0x0000000500077c02 */ /* 0x000fe80008000f00 */
[----:B------:R-:W2:Y:S01]  /*4780*/  @!UP1 LDCU UR4, c[0x0][0x880] ;  /* 0x00011000ff0497ac */ /* 0x000ea20008000800 */
[----:B-1---5:R4:W5:Y:S02]  /*4790*/  @P1 LDG.E R27, desc[UR8][R6.64] ;  /* 0x00000008061b1981 */ /* 0x022964000c1e1900 */
[----:B--2-4-:R-:W-:Y:S07]  /*47a0*/  @!P1 IMAD.U32 R27, RZ, RZ, UR4 ;  /* 0x00000004ff1b9e24 */ /* 0x014fee000f8e00ff */
.L_x_78:
[----:B-----5:R-:W-:Y:S01]  /*47b0*/  @!P0 FSETP.EQ.AND P2, PT, R27, RZ, PT ;  /* 0x000000ff1b00820b */ /* 0x020fe20003f42000 */
[----:B------:R-:W-:Y:S01]  /*47c0*/  @!UPT UIADD3 URZ, UPT, UPT, URZ, URZ, URZ ;  /* 0x000000fffffff290 */ /* 0x000fe2000fffe0ff */
[----:B------:R-:W-:Y:S11]  /*47d0*/  @!P0 BRA `(.L_x_79) ;  /* 0x0000000000148947 */ /* 0x000ff60003800000 */
[----:B------:R-:W-:Y:S02]  /*47e0*/  LOP3.LUT P0, RZ, R45, 0xff, RZ, 0xc0, !PT ;  /* 0x000000ff2dff7812 */ /* 0x000fe4000780c0ff */
[----:B------:R-:W-:Y:S04]  /*47f0*/  PLOP3.LUT P2, PT, PT, PT, UP1, 0x80, 0x8 ;  /* 0x000000000008781c */ /* 0x000fe80003f4f018 */
[----:B------:R-:W-:Y:S07]  /*4800*/  PLOP3.LUT P2, PT, P2, PT, PT, 0x8, 0x80 ;  /* 0x000000000080781c */ /* 0x000fee000174e170 */
[----:B------:R-:W-:Y:S11]  /*4810*/  @P0 FSETP.EQ.AND P2, PT, R27, RZ, PT ;  /* 0x000000ff1b00020b */ /* 0x000ff60003f42000 */
[----:B------:R-:W-:Y:S02]  /*4820*/  @!UPT UIADD3 URZ, UPT, UPT, URZ, URZ, URZ ;  /* 0x000000fffffff290 */ /* 0x000fe4000fffe0ff */
.L_x_79:
[----:B------:R-:W2:Y:S01]  /*4830*/  SYNCS.PHASECHK.TRANS64.TRYWAIT P0, [UR21+0x50], R4 ;  /* 0x00005004ff0075a7 */ /* 0x000ea20008001115 */
[----:B------:R-:W-:Y:S04]  /*4840*/  ELECT P1, URZ, PT ;  /* 0x0000000000ff782f */ /* 0x000fe80003820000 */
[----:B------:R-:W-:Y:S01]  /*4850*/  PLOP3.LUT P1, PT, P2, P1, PT, 0xf2, 0x2f ;  /* 0x00000000002f781c */ /* 0x000fe20001723e72 */
[----:B------:R-:W-:Y:S01]  /*4860*/  @!UPT UIADD3 URZ, UPT, UPT, URZ, URZ, URZ ;  /* 0x000000fffffff290 */ /* 0x000fe2000fffe0ff */
[----:B--2---:R-:W-:Y:S11]  /*4870*/  @!P0 BRA `(.L_x_80) ;  /* 0x0000004000e88947 */ /* 0x004ff60003800000 */
.L_x_165:
[----:B-1----:R-:W-:Y:S01]  /*4880*/  @!P1 IADD3 R2, P0, PT, R12, 0x580, RZ ;  /* 0x000005800c029810 */ /* 0x002fe20007f1e0ff */
[----:B------:R-:W-:Y:S01]  /*4890*/  VOTEU.ALL UP0, P1 ;  /* 0x0000000000ff7886 */ /* 0x000fe20000800000 */
[----:B------:R-:W-:Y:S01]  /*48a0*/  UMOV UR6, 0x0 ;  /* 0x0000000000067882 */ /* 0x000fe20000000000 */
[----:B------:R-:W-:Y:S01]  /*48b0*/  UMOV UR7, 0x10000000 ;  /* 0x1000000000077882 */ /* 0x000fe20000000000 */
[----:B------:R-:W-:Y:S01]  /*48c0*/  @!P1 R2UR UR5, R2 ;  /* 0x00000000020592ca */ /* 0x000fe200000e0000 */
[----:B------:R-:W-:Y:S01]  /*48d0*/  @!P1 IMAD.X R0, RZ, RZ, R13, P0 ;  /* 0x000000ffff009224 */ /* 0x000fe200000e060d */
[----:B------:R-:W-:Y:S01]  /*48e0*/  @!UP0 UIADD3 UR32, UPT, UPT, UR21, 0x200, URZ ;  /* 0x0000020015208890 */ /* 0x000fe2000fffe0ff */
[----:B------:R-:W-:Y:S03]  /*48f0*/  VOTEU.ALL UP0, P1 ;  /* 0x0000000000ff7886 */ /* 0x000fe60000800000 */
[----:B------:R-:W-:Y:S01]  /*4900*/  @!P1 R2UR UR4, R0 ;  /* 0x00000000000492ca */ /* 0x000fe200000e0000 */
[----:B------:R-:W-:Y:S06]  /*4910*/  @!P1 IMAD.MOV.U32 R0, RZ, RZ, 0x1000 ;  /* 0x00001000ff009424 */ /* 0x000fec00078e00ff */
[----:B------:R-:W-:Y:S06]  /*4920*/  IMAD.U32 R6, RZ, RZ, UR5 ;  /* 0x00000005ff067e24 */ /* 0x000fec000f8e00ff */
[----:B------:R-:W-:Y:S01]  /*4930*/  IMAD.U32 R7, RZ, RZ, UR4 ;  /* 0x00000004ff077e24 */ /* 0x000fe2000f8e00ff */
[----:B------:R-:W-:Y:S04]  /*4940*/  @!P1 R2UR UR4, R6 ;  /* 0x00000000060492ca */ /* 0x000fe800000e0000 */
[----:B------:R-:W-:Y:S11]  /*4950*/  @!P1 R2UR UR5, R7 ;  /* 0x00000000070592ca */ /* 0x000ff600000e0000 */
[----:B------:R-:W-:Y:S02]  /*4960*/  @!UPT UIADD3 URZ, UPT, UPT, URZ, URZ, URZ ;  /* 0x000000fffffff290 */ /* 0x000fe4000fffe0ff */
[----:B------:R1:W-:Y:S01]  /*4970*/  @!UP0 UTMALDG.3D [UR32], [UR4], desc[UR6] ;  /* 0x00000620040085b4 */ /* 0x0003e20008011000 */
[----:B------:R1:W-:Y:S01]  /*4980*/  @!P1 SYNCS.ARRIVE.TRANS64.RED.A0TR RZ, [UR21+0x30], R0 ;  /* 0x00003000ffff99a7 */ /* 0x0003e20008300415 */
[----:B------:R-:W-:Y:S01]  /*4990*/  SYNCS.ARRIVE.TRANS64.RED.A1T0 RZ, [UR50], RZ ;  /* 0x000000ffffff79a7 */ /* 0x000fe20008100432 */
[----:B------:R-:W2:Y:S02]  /*49a0*/  SYNCS.PHASECHK.TRANS64.TRYWAIT P0, [UR21+0x58], R4 ;  /* 0x00005804ff0075a7 */ /* 0x000ea40008001115 */
[----:B-12---:R-:W-:Y:S05]  /*49b0*/  @!P0 BRA `(.L_x_81) ;  /* 0x0000004000b08947 */ /* 0x006fea0003800000 */
.L_x_167:
[----:B------:R-:W-:Y:S01]  /*49c0*/  @!P1 IADD3 R2, P0, PT, R12, 0x580, RZ ;  /* 0x000005800c029810 */ /* 0x000fe20007f1e0ff */
[----:B------:R-:W-:Y:S01]  /*49d0*/  VOTEU.ALL UP0, P1 ;  /* 0x0000000000ff7886 */ /* 0x000fe20000800000 */
[----:B------:R-:W-:Y:S01]  /*49e0*/  UMOV UR6, 0x0 ;  /* 0x0000000000067882 */ /* 0x000fe20000000000 */
[----:B------:R-:W-:Y:S01]  /*49f0*/  UMOV UR7, 0x10000000 ;  /* 0x1000000000077882 */ /* 0x000fe20000000000 */
[----:B------:R-:W-:Y:S01]  /*4a00*/  @!P1 R2UR UR5, R2 ;  /* 0x00000000020592ca */ /* 0x000fe200000e0000 */
[----:B-1----:R-:W-:Y:S01]  /*4a10*/  @!P1 IMAD.X R0, RZ, RZ, R13, P0 ;  /* 0x000000ffff009224 */ /* 0x002fe200000e060d */
[----:B------:R-:W-:Y:S02]  /*4a20*/  @!UP0 UIADD3 UR26, UPT, UPT, UR34, 0x20, URZ ;  /* 0x00000020221a8890 */ /* 0x000fe4000fffe0ff */
[----:B------:R-:W-:Y:S02]  /*4a30*/  @!UP0 UIADD3 UR24, UPT, UPT, UR21, 0x1200, URZ ;  /* 0x0000120015188890 */ /* 0x000fe4000fffe0ff */
[----:B------:R-:W-:Y:S01]  /*4a40*/  @!P1 R2UR UR4, R0 ;  /* 0x00000000000492ca */ /* 0x000fe200000e0000 */
[----:B------:R-:W-:Y:S01]  /*4a50*/  VOTEU.ALL UP0, P1 ;  /* 0x0000000000ff7886 */ /* 0x000fe20000800000 */
[----:B------:R-:W-:Y:S01]  /*4a60*/  @!P1 IMAD.MOV.U32 R0, RZ, RZ, 0x1000 ;  /* 0x00001000ff009424 */ /* 0x000fe200078e00ff */
[----:B------:R-:W-:Y:S01]  /*4a70*/  UMOV UR27, UR35 ;  /* 0x00000023001b7c82 */ /* 0x000fe20008000000 */
[----:B------:R-:W-:Y:S03]  /*4a80*/  UMOV UR28, UR36 ;  /* 0x00000024001c7c82 */ /* 0x000fe60008000000 */
        /* <DEDUP_REMOVED lines=10> */
.L_x_169:
[----:B------:R-:W-:Y:S01]  /*4b30*/  @!P1 IADD3 R2, P0, PT, R12, 0x580, RZ ;  /* 0x000005800c029810 */ /* 0x000fe20007f1e0ff */
[----:B------:R-:W-:Y:S01]  /*4b40*/  VOTEU.ALL UP0, P1 ;  /* 0x0000000000ff7886 */ /* 0x000fe20000800000 */
[----:B------:R-:W-:Y:S01]  /*4b50*/  UMOV UR6, 0x0 ;  /* 0x0000000000067882 */ /* 0x000fe20000000000 */
[----:B------:R-:W-:Y:S01]  /*4b60*/  UMOV UR7, 0x10000000 ;  /* 0x1000000000077882 */ /* 0x000fe20000000000 */
[----:B------:R-:W-:Y:S01]  /*4b70*/  @!P1 R2UR UR5, R2 ;  /* 0x00000000020592ca */ /* 0x000fe200000e0000 */
[----:B-1----:R-:W-:Y:S01]  /*4b80*/  @!P1 IMAD.X R0, RZ, RZ, R13, P0 ;  /* 0x000000ffff009224 */ /* 0x002fe200000e060d */
[----:B------:R-:W-:Y:S01]  /*4b90*/  @!UP0 UIADD3 UR18, UPT, UPT, UR34, 0x40, URZ ;  /* 0x0000004022128890 */ /* 0x000fe2000fffe0ff */
[----:B------:R-:W-:Y:S01]  /*4ba0*/  VIADD R10, R10, 0x1 ;  /* 0x000000010a0a7836 */ /* 0x000fe20000000000 */
        /* <DEDUP_REMOVED lines=16> */
.L_x_171:
[----:B------:R-:W-:Y:S01]  /*4cb0*/  @!P1 IADD3 R2, P0, PT, R12, 0x580, RZ ;  /* 0x000005800c029810 */ /* 0x000fe20007f1e0ff */
[----:B------:R-:W-:Y:S01]  /*4cc0*/  VOTEU.ALL UP0, P1 ;  /* 0x0000000000ff7886 */ /* 0x000fe20000800000 */
[----:B------:R-:W-:Y:S01]  /*4cd0*/  UMOV UR6, 0x0 ;  /* 0x0000000000067882 */ /* 0x000fe20000000000 */
[----:B------:R-:W-:Y:S01]  /*4ce0*/  UMOV UR7, 0x10000000 ;  /* 0x1000000000077882 */ /* 0x000fe20000000000 */
[----:B------:R-:W-:Y:S01]  /*4cf0*/  @!P1 R2UR UR5, R2 ;  /* 0x00000000020592ca */ /* 0x000fe200000e0000 */
[----:B-1----:R-:W-:Y:S01]  /*4d00*/  @!P1 IMAD.X R0, RZ, RZ, R13, P0 ;  /* 0x000000ffff009224 */ /* 0x002fe200000e060d */
[----:B------:R-:W-:Y:S01]  /*4d10*/  @!UP0 UIADD3 UR10, UPT, UPT, UR34, 0x60, URZ ;  /* 0x00000060220a8890 */ /* 0x000fe2000fffe0ff */
[----:B------:R-:W-:Y:S01]  /*4d20*/  R2UR UR18, R47 ;  /* 0x000000002f1272ca */ /* 0x000fe200000e0000 */
[----:B------:R-:W-:Y:S01]  /*4d30*/  @!UP0 UIADD3 UR8, UPT, UPT, UR21, 0x3200, URZ ;  /* 0x0000320015088890 */ /* 0x000fe2000fffe0ff */
[----:B------:R-:W-:Y:S01]  /*4d40*/  R2UR UR16, R48 ;  /* 0x00000000301072ca */ /* 0x000fe200000e0000 */
[----:B------:R-:W-:Y:S01]  /*4d50*/  @!UP0 UIADD3 UR9, UPT, UPT, UR21, 0x48, URZ ;  /* 0x0000004815098890 */ /* 0x000fe2000fffe0ff */
[----:B------:R-:W-:Y:S01]  /*4d60*/  @!P1 R2UR UR4, R0 ;  /* 0x00000000000492ca */ /* 0x000fe200000e0000 */
[----:B------:R-:W-:Y:S01]  /*4d70*/  VOTEU.ALL UP0, P1 ;  /* 0x0000000000ff7886 */ /* 0x000fe20000800000 */
[----:B------:R-:W-:Y:S01]  /*4d80*/  UMOV UR11, UR35 ;  /* 0x00000023000b7c82 */ /* 0x000fe20008000000 */
[----:B------:R-:W-:Y:S01]  /*4d90*/  UMOV UR12, UR36 ;  /* 0x00000024000c7c82 */ /* 0x000fe20008000000 */
[C---:B------:R-:W-:Y:S01]  /*4da0*/  ISETP.NE.AND P0, PT, R10.reuse, 0x2, PT ;  /* 0x000000020a00780c */ /* 0x040fe20003f05270 */
[----:B------:R-:W-:Y:S01]  /*4db0*/  UMOV UR36, UR29 ;  /* 0x0000001d00247c82 */ /* 0x000fe20008000000 */
[----:B------:R-:W-:Y:S01]  /*4dc0*/  IMAD.U32 R4, RZ, RZ, UR5 ;  /* 0x00000005ff047e24 */ /* 0x000fe2000f8e00ff */
[----:B------:R-:W-:Y:S01]  /*4dd0*/  LOP3.LUT R11, R11, 0x1, RZ, 0x3c, !PT ;  /* 0x000000010b0b7812 */ /* 0x000fe200078e3cff */
[----:B------:R-:W-:Y:S01]  /*4de0*/  UPLOP3.LUT UP4, UPT, UPT, UPT, UPT, 0x80, 0x8 ;  /* 0x000000000008789c */ /* 0x000fe20003f8f070 */
[----:B------:R-:W-:Y:S01]  /*4df0*/  SEL R0, RZ, 0x1, P0 ;  /* 0x00000001ff007807 */ /* 0x000fe20000000000 */
[----:B------:R-:W-:Y:S01]  /*4e00*/  UIADD3 UR31, UPT, UPT, UR13, UR18, URZ ;  /* 0x000000120d1f7290 */ /* 0x000fe2000fffe0ff */
[----:B------:R-:W-:Y:S01]  /*4e10*/  SEL R10, R10, RZ, P0 ;  /* 0x000000ff0a0a7207 */ /* 0x000fe20000000000 */
[----:B------:R-:W-:Y:S01]  /*4e20*/  UIADD3 UR30, UPT, UPT, UR14, UR16, URZ ;  /* 0x000000100e1e7290 */ /* 0x000fe2000fffe0ff */
[----:B------:R-:W-:Y:S01]  /*4e30*/  IMAD.U32 R5, RZ, RZ, UR4 ;  /* 0x00000004ff057e24 */ /* 0x000fe2000f8e00ff */
[----:B------:R-:W-:Y:S02]  /*4e40*/  @!P1 R2UR UR4, R4 ;  /* 0x00000000040492ca */ /* 0x000fe400000e0000 */
[----:B------:R-:W-:Y:S02]  /*4e50*/  LOP3.LUT R9, R9, R0, RZ, 0x3c, !PT ;  /* 0x0000000009097212 */ /* 0x000fe400078e3cff */
[----:B------:R-:W-:Y:S11]  /*4e60*/  @!P1 R2UR UR5, R5 ;  /* 0x00000000050592ca */ /* 0x000ff600000e0000 */
[----:B------:R-:W-:Y:S02]  /*4e70*/  @!UPT UIADD3 URZ, UPT, UPT, URZ, URZ, URZ ;  /* 0x000000fffffff290 */ /* 0x000fe4000fffe0ff */
[----:B------:R1:W-:Y:S01]  /*4e80*/  @!UP0 UTMALDG.3D [UR8], [UR4], desc[UR6] ;  /* 0x00000608040085b4 */ /* 0x0003e20008011000 */
[----:B------:R1:W-:Y:S01]  /*4e90*/  @!P1 SYNCS.ARRIVE.TRANS64.RED.A0TR RZ, [UR21+0x48], R3 ;  /* 0x00004803ffff99a7 */ /* 0x0003e20008300415 */
[----:B------:R-:W-:Y:S01]  /*4ea0*/  SYNCS.ARRIVE.TRANS64.RED.A1T0 RZ, [UR43], RZ ;  /* 0x000000ffffff79a7 */ /* 0x000fe2000810042b */
[----:B------:R-:W-:Y:S05]  /*4eb0*/  BRA.U UP2, `(.L_x_84) ;  /* 0xfffffff102587547 */ /* 0x000fea000b83ffff */
[----:B------:R-:W-:-:S04]  /*4ec0*/  SHF.L.U32 R2, R11, 0x1f, RZ ;  /* 0x0000001f0b027819 */ /* 0x000fc800000006ff */
[----:B------:R-:W2:Y:S02]  /*4ed0*/  SYNCS.PHASECHK.TRANS64.TRYWAIT P0, [UR21+0x50], R2 ;  /* 0x00005002ff0075a7 */ /* 0x000ea40008001115 */
[----:B--2---:R-:W-:Y:S05]  /*4ee0*/  @!P0 BRA `(.L_x_85) ;  /* 0x0000003c00ac8947 */ /* 0x004fea0003800000 */
.L_x_173:
[----:B------:R-:W4:Y:S02]  /*4ef0*/  SYNCS.PHASECHK.TRANS64.TRYWAIT P0, [UR21+0x58], R2 ;  /* 0x00005802ff0075a7 */ /* 0x000f240008001115 */
[----:B----4-:R-:W-:Y:S05]  /*4f00*/  @!P0 BRA `(.L_x_86) ;  /* 0x0000003c00bc8947 */ /* 0x010fea0003800000 */
.L_x_175:
[----:B------:R-:W4:Y:S02]  /*4f10*/  SYNCS.PHASECHK.TRANS64.TRYWAIT P0, [UR21+0x60], R2 ;  /* 0x00006002ff0075a7 */ /* 0x000f240008001115 */
[----:B----4-:R-:W-:Y:S05]  /*4f20*/  @!P0 BRA `(.L_x_87) ;  /* 0x0000003c00cc8947 */ /* 0x010fea0003800000 */
.L_x_177:
[----:B--2---:R-:W-:-:S07]  /*4f30*/  MOV R0, UR21 ;  /* 0x0000001500007c02 */ /* 0x004fce0008000f00 */
.L_x_88:
[----:B--2---:R-:W-:-:S04]  /*4f40*/  SHF.L.U32 R2, R11, 0x1f, RZ ;  /* 0x0000001f0b027819 */ /* 0x004fc800000006ff */
[----:B------:R2:W4:Y:S03]  /*4f50*/  SYNCS.PHASECHK.TRANS64.TRYWAIT P0, [R0+URZ+0x68], R2 ;  /* 0x00006802000075a7 */ /* 0x00052600080011ff */
[----:B----4-:R-:W-:Y:S05]  /*4f60*/  @!P0 NANOSLEEP.SYNCS 0x989680 ;  /* 0x009896800000895d */ /* 0x010fea0003900000 */
[----:B------:R-:W4:Y:S02]  /*4f70*/  @!P0 SYNCS.PHASECHK.TRANS64 P0, [R0+URZ+0x68], R2 ;  /* 0x00006802000085a7 */ /* 0x000f2400080010ff */
[----:B-1-34-:R-:W-:Y:S05]  /*4f80*/  @P0 EXIT ;  /* 0x000000000000094d */ /* 0x01afea0003800000 */
[----:B------:R-:W-:Y:S05]  /*4f90*/  BRA `(.L_x_88) ;  /* 0xfffffffc00e87947 */ /* 0x000fea000383ffff */
.L_x_73:
[----:B------:R-:W-:-:S06]  /*4fa0*/  UISETP.GE.AND UP0, UPT, UR18, 0x4, UPT ;  /* 0x000000041200788c */ /* 0x000fcc000bf06270 */
[----:B------:R-:W-:-:S13]  /*4fb0*/  PLOP3.LUT P0, PT, PT, PT, UP0, 0x80, 0x8 ;  /* 0x000000000008781c */ /* 0x000fda0003f0f008 */
[----:B-1----:R-:W-:Y:S05]  /*4fc0*/  @!P0 EXIT ;  /* 0x000000000000894d */ /* 0x002fea0003800000 */
[----:B------:R-:W1:Y:S08]  /*4fd0*/  S2UR UR4, SR_CgaCtaId ;  /* 0x00000000000479c3 */ /* 0x000e700000008800 */
[----:B------:R-:W-:Y:S01]  /*4fe0*/  BAR.SYNC.DEFER_BLOCKING 0x6, 0xa0 ;  /* 0x0182800000007b1d */ /* 0x000fe20000010000 */
[C---:B------:R-:W-:Y:S01]  /*4ff0*/  IMAD.SHL.U32 R3, R57.reuse, 0x20, RZ ;  /* 0x0000002039037824 */ /* 0x040fe200078e00ff */
[C---:B------:R-:W-:Y:S01]  /*5000*/  LOP3.LUT P0, RZ, R57.reuse, 0x4, RZ, 0xc0, !PT ;  /* 0x0000000439ff7812 */ /* 0x040fe2000780c0ff */
[C---:B------:R-:W-:Y:S01]  /*5010*/  IMAD.SHL.U32 R2, R57.reuse, 0x10, RZ ;  /* 0x0000001039027824 */ /* 0x040fe200078e00ff */
[----:B------:R-:W-:Y:S01]  /*5020*/  CS2R R52, SRZ ;  /* 0x0000000000347805 */ /* 0x000fe2000001ff00 */
[----:B------:R-:W-:Y:S01]  /*5030*/  IMAD.SHL.U32 R44, R57, 0x4, RZ ;  /* 0x00000004392c7824 */ /* 0x000fe200078e00ff */
[----:B------:R-:W-:-:S02]  /*5040*/  UMOV UR44, 0x400 ;  /* 0x00000400002c7882 */ /* 0x000fc40000000000 */
[----:B------:R-:W2:Y:S01]  /*5050*/  LDC.64 R42, c[0x0][0x8b0] ;  /* 0x00022c00ff2a7b82 */ /* 0x000ea20000000a00 */
[----:B------:R-:W-:Y:S01]  /*5060*/  LOP3.LUT R4, R3, 0xc0, RZ, 0xc0, !PT ;  /* 0x000000c003047812 */ /* 0x000fe200078ec0ff */
[----:B------:R-:W-:Y:S01]  /*5070*/  IMAD.U32 R23, R57, 0x10000, RZ ;  /* 0x0001000039177824 */ /* 0x000fe200078e00ff */
[----:B------:R-:W-:Y:S01]  /*5080*/  LOP3.LUT R2, R2, 0x600, RZ, 0xc0, !PT ;  /* 0x0000060002027812 */ /* 0x000fe200078ec0ff */
[----:B------:R-:W-:Y:S01]  /*5090*/  IMAD.MOV.U32 R56, RZ, RZ, 0x20 ;  /* 0x00000020ff387424 */ /* 0x000fe200078e00ff */
[----:B------:R-:W-:Y:S01]  /*50a0*/  LOP3.LUT R44, R4, 0x18, R44, 0xf8, !PT ;  /* 0x00000018042c7812 */ /* 0x000fe200078ef82c */
[----:B------:R-:W-:Y:S01]  /*50b0*/  IMAD.MOV.U32 R55, RZ, RZ, 0x1 ;  /* 0x00000001ff377424 */ /* 0x000fe200078e00ff */
[----:B------:R-:W-:Y:S01]  /*50c0*/  SHF.R.U32.HI R4, RZ, 0x1, R57 ;  /* 0x00000001ff047819 */ /* 0x000fe20000011639 */
[----:B------:R-:W3:Y:S01]  /*50d0*/  LDC.64 R40, c[0x0][0x8a8] ;  /* 0x00022a00ff287b82 */ /* 0x000ee20000000a00 */
[--C-:B------:R-:W-:Y:S01]  /*50e0*/  LOP3.LUT R2, R2, 0x20, R3.reuse, 0xf8, !PT ;  /* 0x0000002002027812 */ /* 0x100fe200078ef803 */
[----:B------:R-:W-:Y:S01]  /*50f0*/  IMAD.MOV.U32 R22, RZ, RZ, RZ ;  /* 0x000000ffff167224 */ /* 0x000fe200078e00ff */
[----:B------:R-:W-:Y:S01]  /*5100*/  LOP3.LUT R23, R23, 0x600000, RZ, 0xc0, !PT ;  /* 0x0060000017177812 */ /* 0x000fe200078ec0ff */
[----:B------:R-:W-:Y:S01]  /*5110*/  IMAD.MOV.U32 R54, RZ, RZ, RZ ;  /* 0x000000ffff367224 */ /* 0x000fe200078e00ff */
[----:B------:R-:W-:Y:S01]  /*5120*/  LOP3.LUT R44, R44, 0x8, R4, 0x78, !PT ;  /* 0x000000082c2c7812 */ /* 0x000fe200078e7804 */
[----:B------:R-:W4:Y:S01]  /*5130*/  LDCU UR59, c[0x0][0x370] ;  /* 0x00006e00ff3b77ac */ /* 0x000f220008000800 */
[----:B------:R-:W-:-:S02]  /*5140*/  LOP3.LUT R2, R2, 0x100, R3, 0xf8, !PT ;  /* 0x0000010002027812 */ /* 0x000fc400078ef803 */
[----:B------:R-:W-:Y:S01]  /*5150*/  LOP3.LUT R57, R57, 0x60, RZ, 0xc0, !PT ;  /* 0x0000006039397812 */ /* 0x000fe200078ec0ff */
[----:B-1----:R-:W-:Y:S01]  /*5160*/  ULEA UR44, UR4, UR44, 0x18 ;  /* 0x0000002c042c7291 */ /* 0x002fe2000f8ec0ff */
[----:B------:R-:W-:Y:S01]  /*5170*/  LOP3.LUT R44, R2, R44, RZ, 0xfc, !PT ;  /* 0x0000002c022c7212 */ /* 0x000fe200078efcff */
[----:B------:R-:W1:Y:S01]  /*5180*/  LDCU UR43, c[0x0][0xb0c] ;  /* 0x00016180ff2b77ac */ /* 0x000e620008000800 */
[----:B------:R-:W-:Y:S01]  /*5190*/  SEL R56, R56, 0xffffffe0, !P0 ;  /* 0xffffffe038387807 */ /* 0x000fe20004000000 */
[----:B------:R-:W-:Y:S01]  /*51a0*/  UIADD3 UR4, UPT, UPT, UR44, 0x200, URZ ;  /* 0x000002002c047890 */ /* 0x000fe2000fffe0ff */
[----:B------:R-:W1:Y:S04]  /*51b0*/  LDCU UR39, c[0x0][0xb30] ;  /* 0x00016600ff2777ac */ /* 0x000e680008000800 */
[----:B------:R-:W4:Y:S01]  /*51c0*/  LDS R0, [UR44+0x130] ;  /* 0x0001302cff007984 */ /* 0x000f220008000800 */
[----:B------:R-:W-:Y:S01]  /*51d0*/  IMAD.U32 R50, RZ, RZ, UR4 ;  /* 0x00000004ff327e24 */ /* 0x000fe2000f8e00ff */
[----:B------:R-:W1:Y:S01]  /*51e0*/  LDCU.64 UR56, c[0x0][0x888] ;  /* 0x00011100ff3877ac */ /* 0x000e620008000a00 */
[----:B------:R-:W1:Y:S01]  /*51f0*/  LDCU.64 UR40, c[0x0][0xb28] ;  /* 0x00016500ff2877ac */ /* 0x000e620008000a00 */
[----:B------:R-:W1:Y:S01]  /*5200*/  LDCU.64 UR62, c[0x0][0x890] ;  /* 0x00011200ff3e77ac */ /* 0x000e620008000a00 */
[----:B------:R-:W1:Y:S01]  /*5210*/  LDCU.128 UR52, c[0x0][0xb10] ;  /* 0x00016200ff3477ac */ /* 0x000e620008000c00 */
[----:B------:R-:W1:Y:S01]  /*5220*/  LDCU UR58, c[0x0][0x374] ;  /* 0x00006e80ff3a77ac */ /* 0x000e620008000800 */
[----:B------:R-:W-:Y:S01]  /*5230*/  UMOV UR47, URZ ;  /* 0x000000ff002f7c82 */ /* 0x000fe20008000000 */
[----:B------:R-:W-:Y:S01]  /*5240*/  UMOV UR46, URZ ;  /* 0x000000ff002e7c82 */ /* 0x000fe20008000000 */
[----:B-1234-:R-:W-:-:S07]  /*5250*/  IMAD.IADD R23, R0, 0x1, R23 ;  /* 0x0000000100177824 */ /* 0x01efce00078e0217 */
.L_x_132:
[C---:B------:R-:W-:Y:S02]  /*5260*/  LEA R3, R52.reuse, UR44, 0x3 ;  /* 0x0000002c34037c11 */ /* 0x040fe4000f8e18ff */
[----:B------:R-:W-:Y:S02]  /*5270*/  SHF.L.U32 R0, R53, 0x1f, RZ ;  /* 0x0000001f35007819 */ /* 0x000fe400000006ff */
[----:B-1----:R-:W-:Y:S02]  /*5280*/  LEA R4, R52, UR44, 0x4 ;  /* 0x0000002c34047c11 */ /* 0x002fe4000f8e20ff */
[----:B------:R-:W1:Y:S02]  /*5290*/  SYNCS.PHASECHK.TRANS64.TRYWAIT P0, [R3+URZ+0x80], R0 ;  /* 0x00008000030075a7 */ /* 0x000e6400080011ff */
[----:B-12---:R-:W-:Y:S05]  /*52a0*/  @!P0 BRA `(.L_x_89) ;  /* 0x0000003c00048947 */ /* 0x006fea0003800000 */
.L_x_178:
[----:B------:R-:W2:Y:S01]  /*52b0*/  LDS.128 R4, [R4+0x110] ;  /* 0x0001100004047984 */ /* 0x000ea20000000c00 */
[----:B------:R-:W-:Y:S01]  /*52c0*/  UISETP.GE.AND UP0, UPT, UR42, 0x1, UPT ;  /* 0x000000012a00788c */ /* 0x000fe2000bf06270 */
[----:B------:R-:W-:Y:S01]  /*52d0*/  @!PT LDS RZ, [RZ] ;  /* 0x00000000fffff984 */ /* 0x000fe20000000800 */
[----:B------:R-:W-:Y:S01]  /*52e0*/  @!PT LDS RZ, [RZ] ;  /* 0x00000000fffff984 */ /* 0x000fe20000000800 */
[----:B------:R-:W-:Y:S01]  /*52f0*/  @!PT LDS RZ, [RZ] ;  /* 0x00000000fffff984 */ /* 0x000fe20000000800 */
[----:B------:R-:W-:Y:S01]  /*5300*/  @!PT LDS RZ, [RZ] ;  /* 0x00000000fffff984 */ /* 0x000fe20000000800 */
[----:B------:R3:W-:Y:S06]  /*5310*/  MEMBAR.ALL.CTA ;  /* 0x0000000000007992 */ /* 0x0007ec0000008000 */
[----:B---3--:R-:W3:Y:S01]  /*5320*/  FENCE.VIEW.ASYNC.S ;  /* 0x00000000000073c6 */ /* 0x008ee20000000000 */
[----:B--2---:R-:W-:Y:S11]  /*5330*/  LOP3.LUT P0, RZ, R6, 0x1, RZ, 0xc0, !PT ;  /* 0x0000000106ff7812 */ /* 0x004ff6000780c0ff */
[----:B------:R-:W-:Y:S02]  /*5340*/  @!UPT UIADD3 URZ, UPT, UPT, URZ, URZ, URZ ;  /* 0x000000fffffff290 */ /* 0x000fe4000fffe0ff */
[----:B---3--:R-:W-:Y:S01]  /*5350*/  VOTEU.ANY UP1, P0 ;  /* 0x0000000000ff7886 */ /* 0x008fe20000020100 */
[----:B------:R-:W-:Y:S01]  /*5360*/  PLOP3.LUT P0, PT, PT, PT, UP1, 0x80, 0x8 ;  /* 0x000000000008781c */ /* 0x000fe20003f0f018 */
[----:B------:R-:W-:Y:S11]  /*5370*/  UP2UR UR61, UPR, URZ, 0x2 ;  /* 0x00000002ff3d7883 */ /* 0x000ff60008000000 */
[----:B------:R-:W-:Y:S01]  /*5380*/  @!UPT UIADD3 URZ, UPT, UPT, URZ, URZ, URZ ;  /* 0x000000fffffff290 */ /* 0x000fe2000fffe0ff */
        /* <DEDUP_REMOVED lines=13> */
[----:B------:R-:W2:Y:S01]  /*5460*/  LDCU UR12, c[0x0][0xb20] ;  /* 0x00016400ff0c77ac */ /* 0x000ea20008000800 */
[----:B------:R-:W-:Y:S02]  /*5470*/  UIMAD.WIDE.U32 UR4, UR58, UR55, URZ ;  /* 0x000000373a0472a5 */ /* 0x000fe4000f8e00ff */
[----:B------:R-:W-:Y:S02]  /*5480*/  UIMAD.WIDE.U32 UR6, UR59, UR52, URZ ;  /* 0x000000343b0672a5 */ /* 0x000fe4000f8e00ff */
[----:B------:R-:W-:Y:S02]  /*5490*/  UISETP.NE.AND UP0, UPT, UR54, 0x1, UPT ;  /* 0x000000013600788c */ /* 0x000fe4000bf05270 */
[----:B------:R-:W-:Y:S02]  /*54a0*/  UIMAD.WIDE.U32 UR8, UR37, UR55, URZ ;  /* 0x00000037250872a5 */ /* 0x000fe4000f8e00ff */
[----:B------:R-:W-:Y:S02]  /*54b0*/  UIMAD.WIDE.U32 UR10, UR38, UR52, URZ ;  /* 0x00000034260a72a5 */ /* 0x000fe4000f8e00ff */
[----:B------:R-:W-:Y:S02]  /*54c0*/  UISETP.NE.AND UP1, UPT, UR43, 0x1, UPT ;  /* 0x000000012b00788c */ /* 0x000fe4000bf25270 */
[----:B------:R-:W-:Y:S01]  /*54d0*/  UISETP.NE.AND UP2, UPT, UR42, 0x1, UPT ;  /* 0x000000012a00788c */ /* 0x000fe2000bf45270 */
[----:B------:R-:W-:Y:S02]  /*54e0*/  UMOV UR4, UR5 ;  /* 0x0000000500047c82 */ /* 0x000fe40008000000 */
[----:B--2---:R-:W-:Y:S03]  /*54f0*/  USHF.R.U32.HI UR5, URZ, UR12, UR4 ;  /* 0x0000000cff057299 */ /* 0x004fe60008011604 */
[----:B------:R-:W-:Y:S02]  /*5500*/  UMOV UR4, UR7 ;  /* 0x0000000700047c82 */ /* 0x000fe40008000000 */
[----:B------:R-:W-:Y:S02]  /*5510*/  USHF.R.U32.HI UR7, URZ, UR53, UR4 ;  /* 0x00000035ff077299 */ /* 0x000fe40008011604 */
[----:B------:R-:W-:Y:S02]  /*5520*/  USEL UR4, UR58, UR5, !UP0 ;  /* 0x000000053a047287 */ /* 0x000fe4000c000000 */
[----:B------:R-:W-:Y:S01]  /*5530*/  USEL UR7, UR59, UR7, !UP1 ;  /* 0x000000073b077287 */ /* 0x000fe2000c800000 */
[----:B------:R-:W-:Y:S01]  /*5540*/  UMOV UR5, UR9 ;  /* 0x0000000900057c82 */ /* 0x000fe20008000000 */
[----:B------:R-:W-:Y:S02]  /*5550*/  UIMAD.WIDE.U32 UR8, UR4, UR40, URZ ;  /* 0x00000028040872a5 */ /* 0x000fe4000f8e00ff */
[----:B------:R-:W-:Y:S03]  /*5560*/  USHF.R.U32.HI UR6, URZ, UR12, UR5 ;  /* 0x0000000cff067299 */ /* 0x000fe60008011605 */
[----:B------:R-:W-:Y:S01]  /*5570*/  UMOV UR5, UR11 ;  /* 0x0000000b00057c82 */ /* 0x000fe20008000000 */
[----:B------:R-:W-:Y:S02]  /*5580*/  UIMAD.WIDE.U32 UR10, UR7, UR40, URZ ;  /* 0x00000028070a72a5 */ /* 0x000fe4000f8e00ff */
[----:B------:R-:W-:Y:S02]  /*5590*/  USHF.R.U32.HI UR12, URZ, UR53, UR5 ;  /* 0x00000035ff0c7299 */ /* 0x000fe40008011605 */
[----:B------:R-:W-:Y:S01]  /*55a0*/  USEL UR6, UR37, UR6, !UP0 ;  /* 0x0000000625067287 */ /* 0x000fe2000c000000 */
[----:B------:R-:W-:Y:S02]  /*55b0*/  UMOV UR5, UR9 ;  /* 0x0000000900057c82 */ /* 0x000fe40008000000 */
[----:B------:R-:W-:Y:S01]  /*55c0*/  UMOV UR10, UR11 ;  /* 0x0000000b000a7c82 */ /* 0x000fe20008000000 */
[----:B------:R-:W-:Y:S02]  /*55d0*/  @UP2 USHF.R.U32.HI UR4, URZ, UR41, UR5 ;  /* 0x00000029ff042299 */ /* 0x000fe40008011605 */
[----:B------:R-:W-:Y:S02]  /*55e0*/  @UP2 USHF.R.U32.HI UR7, URZ, UR41, UR10 ;  /* 0x00000029ff072299 */ /* 0x000fe4000801160a */
[----:B------:R-:W-:Y:S02]  /*55f0*/  UIMAD UR4, UR42, UR4, URZ ;  /* 0x000000042a0472a4 */ /* 0x000fe4000f8e02ff */
[----:B------:R-:W-:Y:S02]  /*5600*/  UIMAD.WIDE.U32 UR10, UR6, UR40, URZ ;  /* 0x00000028060a72a5 */ /* 0x000fe4000f8e00ff */
[----:B------:R-:W-:Y:S02]  /*5610*/  USEL UR5, UR38, UR12, !UP1 ;  /* 0x0000000c26057287 */ /* 0x000fe4000c800000 */
[----:B------:R-:W-:Y:S02]  /*5620*/  UIMAD UR8, UR42, UR7, URZ ;  /* 0x000000072a0872a4 */ /* 0x000fe4000f8e02ff */
[----:B------:R-:W-:Y:S03]  /*5630*/  UISETP.GE.AND UP0, UPT, UR6, UR4, UPT ;  /* 0x000000040600728c */ /* 0x000fe6000bf06270 */
[----:B------:R-:W-:Y:S01]  /*5640*/  UMOV UR4, UR11 ;  /* 0x0000000b00047c82 */ /* 0x000fe20008000000 */
[----:B------:R-:W-:Y:S02]  /*5650*/  UISETP.GE.OR UP0, UPT, UR5, UR8, UP0 ;  /* 0x000000080500728c */ /* 0x000fe40008706670 */
[----:B------:R-:W-:Y:S02]  /*5660*/  USHF.R.U32.HI UR4, URZ, UR41, UR4 ;  /* 0x00000029ff047299 */ /* 0x000fe40008011604 */
[----:B------:R-:W-:Y:S02]  /*5670*/  UIMAD.WIDE.U32 UR8, UR5, UR40, URZ ;  /* 0x00000028050872a5 */ /* 0x000fe4000f8e00ff */
[----:B------:R-:W-:Y:S02]  /*5680*/  USEL UR11, UR6, UR4, !UP2 ;  /* 0x00000004060b7287 */ /* 0x000fe4000d000000 */
[----:B------:R-:W-:Y:S02]  /*5690*/  UIADD3 UR8, UPT, UPT, -UR5, URZ, URZ ;  /* 0x000000ff05087290 */ /* 0x000fe4000fffe1ff */
[----:B------:R-:W-:Y:S01]  /*56a0*/  UIADD3 UR10, UPT, UPT, -UR11, URZ, URZ ;  /* 0x000000ff0b0a7290 */ /* 0x000fe2000fffe1ff */
[----:B------:R-:W-:Y:S01]  /*56b0*/  @!UP0 UMOV UR4, UR9 ;  /* 0x0000000900048c82 */ /* 0x000fe20008000000 */
[----:B------:R-:W-:Y:S02]  /*56c0*/  UIADD3 UR9, UPT, UPT, -UR6, URZ, URZ ;  /* 0x000000ff06097290 */ /* 0x000fe4000fffe1ff */
[----:B------:R-:W-:Y:S02]  /*56d0*/  @!UP0 USHF.R.U32.HI UR4, URZ, UR41, UR4 ;  /* 0x00000029ff048299 */ /* 0x000fe40008011604 */
[----:B------:R-:W-:Y:S02]  /*56e0*/  UIMAD UR10, UR42, UR10, UR6 ;  /* 0x0000000a2a0a72a4 */ /* 0x000fe4000f8e0206 */
[----:B------:R-:W-:Y:S04]  /*56f0*/  @!UP0 USEL UR4, UR5, UR4, !UP2 ;  /* 0x0000000405048287 */ /* 0x000fe8000d000000 */
[----:B------:R-:W-:Y:S02]  /*5700*/  @!UP0 UIMAD UR10, UR7, UR10, UR4 ;  /* 0x0000000a070a82a4 */ /* 0x000fe4000f8e0204 */
[----:B------:R-:W-:Y:S02]  /*5710*/  @!UP0 UIADD3 UR11, UPT, UPT, UR11, -UR4, URZ ;  /* 0x800000040b0b8290 */ /* 0x000fe4000fffe0ff */
[----:B------:R-:W-:Y:S02]  /*5720*/  UIMAD UR7, UR43, UR8, UR38 ;  /* 0x000000082b0772a4 */ /* 0x000fe4000f8e0226 */
[----:B------:R-:W-:Y:S02]  /*5730*/  @!UP0 UIMAD UR6, UR11, UR42, UR5 ;  /* 0x0000002a0b0682a4 */ /* 0x000fe4000f8e0205 */
[----:B------:R-:W-:Y:S01]  /*5740*/  UIMAD UR4, UR54, UR9, UR37 ;  /* 0x00000009360472a4 */ /* 0x000fe2000f8e0225 */
[----:B------:R-:W-:Y:S02]  /*5750*/  @!UP0 UMOV UR5, UR10 ;  /* 0x0000000a00058c82 */ /* 0x000fe40008000000 */
[----:B------:R-:W-:Y:S02]  /*5760*/  UIMAD UR38, UR5, UR43, UR7 ;  /* 0x0000002b052672a4 */ /* 0x000fe4000f8e0207 */
[----:B------:R-:W-:Y:S11]  /*5770*/  UIMAD UR37, UR6, UR54, UR4 ;  /* 0x00000036062572a4 */ /* 0x000ff6000f8e0204 */
[----:B------:R-:W-:Y:S01]  /*5780*/  @!UPT UIADD3 URZ, UPT, UPT, URZ, URZ, URZ ;  /* 0x000000fffffff290 */ /* 0x000fe2000fffe0ff */
.L_x_90:
[----:B------:R-:W-:Y:S01]  /*5790*/  UISETP.NE.AND UP0, UPT, UR39, 0x1, UPT ;  /* 0x000000012700788c */ /* 0x000fe2000bf05270 */
[----:B------:R-:W-:Y:S01]  /*57a0*/  LOP3.LUT P0, RZ, R50, 0x1b0, RZ, 0xc0, !PT ;  /* 0x000001b032ff7812 */ /* 0x000fe2000780c0ff */
[----:B------:R-:W-:Y:S01]  /*57b0*/  USHF.L.U32 UR50, UR30, 0x6, URZ ;  /* 0x000000061e327899 */ /* 0x000fe200080006ff */
[----:B------:R-:W-:Y:S01]  /*57c0*/  BSSY.RECONVERGENT B6, `(.L_x_91) ;  /* 0x0000034000067945 */ /* 0x000fe20003800200 */
[----:B------:R-:W-:Y:S01]  /*57d0*/  USHF.L.U32 UR49, UR31, 0x7, URZ ;  /* 0x000000071f317899 */ /* 0x000fe200080006ff */
[----:B------:R-:W-:Y:S06]  /*57e0*/  IADD3 R52, PT, PT, R52, 0x1, RZ ;  /* 0x0000000134347810 */ /* 0x000fec0007ffe0ff */
[----:B------:R-:W2:Y:S01]  /*57f0*/  @!UP0 LDCU.128 UR12, c[0x0][0xb10] ;  /* 0x00016200ff0c87ac */ /* 0x000ea20008000c00 */
[----:B------:R-:W3:Y:S01]  /*5800*/  @!UP0 LDCU UR5, c[0x0][0xb0c] ;  /* 0x00016180ff0587ac */ /* 0x000ee20008000800 */
[----:B------:R-:W4:Y:S01]  /*5810*/  @!UP0 LDCU UR10, c[0x0][0xb20] ;  /* 0x00016400ff0a87ac */ /* 0x000f220008000800 */
[----:B--2---:R-:W-:Y:S02]  /*5820*/  UIMAD.WIDE.U32 UR8, UR38, UR12, URZ ;  /* 0x0000000c260872a5 */ /* 0x004fe4000f8e00ff */
[----:B------:R-:W-:Y:S02]  /*5830*/  UIMAD.WIDE.U32 UR6, UR37, UR15, URZ ;  /* 0x0000000f250672a5 */ /* 0x000fe4000f8e00ff */
[----:B------:R-:W-:Y:S03]  /*5840*/  @!UP0 UISETP.NE.AND UP1, UPT, UR14, 0x1, UPT ;  /* 0x000000010e00888c */ /* 0x000fe6000bf25270 */
[----:B------:R-:W-:Y:S01]  /*5850*/  @!UP0 UMOV UR4, UR9 ;  /* 0x0000000900048c82 */ /* 0x000fe20008000000 */
[----:B---3--:R-:W-:Y:S02]  /*5860*/  @!UP0 UISETP.NE.AND UP2, UPT, UR5, 0x1, UPT ;  /* 0x000000010500888c */ /* 0x008fe4000bf45270 */
[----:B------:R-:W-:Y:S01]  /*5870*/  @!UP0 USHF.R.U32.HI UR4, URZ, UR13, UR4 ;  /* 0x0000000dff048299 */ /* 0x000fe20008011604 */
[----:B------:R-:W-:Y:S02]  /*5880*/  @!UP0 UMOV UR6, UR7 ;  /* 0x0000000700068c82 */ /* 0x000fe40008000000 */
[----:B----4-:R-:W-:Y:S02]  /*5890*/  @!UP0 USHF.R.U32.HI UR6, URZ, UR10, UR6 ;  /* 0x0000000aff068299 */ /* 0x010fe40008011606 */
[----:B------:R-:W-:Y:S02]  /*58a0*/  @!UP0 USEL UR7, UR38, UR4, !UP2 ;  /* 0x0000000426078287 */ /* 0x000fe4000d000000 */
[----:B------:R-:W-:Y:S04]  /*58b0*/  @!UP0 USEL UR6, UR37, UR6, !UP1 ;  /* 0x0000000625068287 */ /* 0x000fe8000c800000 */
[----:B------:R-:W-:Y:S02]  /*58c0*/  @!UP0 UIADD3 UR4, UPT, UPT, -UR7, UR6, URZ ;  /* 0x0000000607048290 */ /* 0x000fe4000fffe1ff */
[----:B------:R-:W-:Y:S02]  /*58d0*/  @!UP0 UIADD3 UR6, UPT, UPT, UR7, -UR6, URZ ;  /* 0x8000000607068290 */ /* 0x000fe4000fffe0ff */
[----:B------:R-:W-:Y:S02]  /*58e0*/  @!UP0 UIMAD UR38, UR4, UR5, UR38 ;  /* 0x00000005042682a4 */ /* 0x000fe4000f8e0226 */
[----:B------:R-:W-:Y:S01]  /*58f0*/  @!UP0 UIMAD UR37, UR6, UR14, UR37 ;  /* 0x0000000e062582a4 */ /* 0x000fe2000f8e0225 */
[----:B------:R-:W-:Y:S11]  /*5900*/  @!P0 BRA `(.L_x_92) ;  /* 0x00000000007c8947 */ /* 0x000ff60003800000 */
[----:B------:R-:W2:Y:S01]  /*5910*/  LDCU.64 UR8, c[0x4][0x80] ;  /* 0x01001000ff0877ac */ /* 0x000ea20008000a00 */
[----:B------:R-:W-:Y:S01]  /*5920*/  MOV R2, 0x0 ;  /* 0x0000000000027802 */ /* 0x000fe20000000f00 */
[----:B------:R-:W-:Y:S02]  /*5930*/  HFMA2 R12, -RZ, RZ, 0, 5.9604644775390625e-08 ;  /* 0x00000001ff0c7431 */ /* 0x000fe400000001ff */
[----:B------:R-:W-:Y:S01]  /*5940*/  IMAD.MOV.U32 R8, RZ, RZ, 0x70 ;  /* 0x00000070ff087424 */ /* 0x000fe200078e00ff */
[----:B------:R3:W4:Y:S01]  /*5950*/  LDC.64 R14, c[0x4][R2] ;  /* 0x01000000020e7b82 */ /* 0x0007220000000a00 */
[----:B------:R-:W1:Y:S01]  /*5960*/  LDCU.64 UR6, c[0x4][0x88] ;  /* 0x01001100ff0677ac */ /* 0x000e620008000a00 */
[----:B------:R-:W-:Y:S01]  /*5970*/  IMAD.MOV.U32 R13, RZ, RZ, RZ ;  /* 0x000000ffff0d7224 */ /* 0x000fe200078e00ff */
[----:B------:R-:W1:Y:S01]  /*5980*/  LDCU.64 UR4, c[0x4][0x8] ;  /* 0x01000100ff0477ac */ /* 0x000e620008000a00 */
[----:B--2---:R-:W-:Y:S01]  /*5990*/  MOV R5, UR9 ;  /* 0x0000000900057c02 */ /* 0x004fe20008000f00 */
[----:B------:R-:W-:Y:S01]  /*59a0*/  IMAD.U32 R4, RZ, RZ, UR8 ;  /* 0x00000008ff047e24 */ /* 0x000fe2000f8e00ff */
[----:B-1----:R-:W-:Y:S01]  /*59b0*/  MOV R7, UR7 ;  /* 0x0000000700077c02 */ /* 0x002fe20008000f00 */
[----:B------:R-:W-:Y:S01]  /*59c0*/  IMAD.U32 R6, RZ, RZ, UR6 ;  /* 0x00000006ff067e24 */ /* 0x000fe2000f8e00ff */
[----:B------:R-:W-:Y:S01]  /*59d0*/  MOV R11, UR5 ;  /* 0x00000005000b7c02 */ /* 0x000fe20008000f00 */
[----:B------:R-:W-:Y:S02]  /*59e0*/  IMAD.U32 R10, RZ, RZ, UR4 ;  /* 0x00000004ff0a7e24 */ /* 0x000fe4000f8e00ff */
[----:B------:R-:W-:Y:S07]  /*59f0*/  LEPC R20, `(.L_x_93) ;  /* 0x000000001014794e */ /* 0x000fee0000000000 */
[----:B---345:R-:W-:Y:S05]  /*5a00*/  CALL.ABS.NOINC R14 ;  /* 0x000000000e007343 */ /* 0x038fea0003c00000 */
.L_x_93:
[----:B------:R-:W1:Y:S01]  /*5a10*/  LDCU.64 UR8, c[0x4][0x80] ;  /* 0x01001000ff0877ac */ /* 0x000e620008000a00 */
[----:B------:R-:W2:Y:S01]  /*5a20*/  LDC.64 R2, c[0x4][R2] ;  /* 0x0100000002027b82 */ /* 0x000ea20000000a00 */
[----:B------:R-:W-:Y:S02]  /*5a30*/  HFMA2 R12, -RZ, RZ, 0, 5.9604644775390625e-08 ;  /* 0x00000001ff0c7431 */ /* 0x000fe400000001ff */
[----:B------:R-:W-:Y:S02]  /*5a40*/  IMAD.MOV.U32 R8, RZ, RZ, 0x70 ;  /* 0x00000070ff087424 */ /* 0x000fe400078e00ff */
[----:B------:R-:W-:Y:S01]  /*5a50*/  IMAD.MOV.U32 R13, RZ, RZ, RZ ;  /* 0x000000ffff0d7224 */ /* 0x000fe200078e00ff */
[----:B------:R-:W3:Y:S01]  /*5a60*/  LDCU.64 UR6, c[0x4][0x88] ;  /* 0x01001100ff0677ac */ /* 0x000ee20008000a00 */
[----:B------:R-:W4:Y:S01]  /*5a70*/  LDCU.64 UR4, c[0x4][0x8] ;  /* 0x01000100ff0477ac */ /* 0x000f220008000a00 */
[----:B-1----:R-:W-:Y:S02]  /*5a80*/  MOV R4, UR8 ;  /* 0x0000000800047c02 */ /* 0x002fe40008000f00 */
[----:B------:R-:W-:Y:S02]  /*5a90*/  MOV R5, UR9 ;  /* 0x0000000900057c02 */ /* 0x000fe40008000f00 */
[----:B---3--:R-:W-:Y:S01]  /*5aa0*/  MOV R7, UR7 ;  /* 0x0000000700077c02 */ /* 0x008fe20008000f00 */
[----:B------:R-:W-:Y:S01]  /*5ab0*/  IMAD.U32 R6, RZ, RZ, UR6 ;  /* 0x00000006ff067e24 */ /* 0x000fe2000f8e00ff */
[----:B----4-:R-:W-:Y:S01]  /*5ac0*/  MOV R11, UR5 ;  /* 0x00000005000b7c02 */ /* 0x010fe20008000f00 */
[----:B------:R-:W-:Y:S02]  /*5ad0*/  IMAD.U32 R10, RZ, RZ, UR4 ;  /* 0x00000004ff0a7e24 */ /* 0x000fe4000f8e00ff */
[----:B------:R-:W-:Y:S07]  /*5ae0*/  LEPC R20, `(.L_x_92) ;  /* 0x000000001014794e */ /* 0x000fee0000000000 */
[----:B--2---:R-:W-:Y:S05]  /*5af0*/  CALL.ABS.NOINC R2 ;  /* 0x0000000002007343 */ /* 0x004fea0003c00000 */
.L_x_92:
[----:B------:R-:W-:Y:S05]  /*5b00*/  BSYNC.RECONVERGENT B6 ;  /* 0x0000000000067941 */ /* 0x000fea0003800200 */
.L_x_91:
[----:B------:R-:W-:Y:S01]  /*5b10*/  R2UR UR4, R49 ;  /* 0x00000000310472ca */ /* 0x000fe200000e0000 */
[----:B------:R-:W-:Y:S01]  /*5b20*/  UISETP.NE.U32.AND UP0, UPT, UR62, URZ, UPT ;  /* 0x000000ff3e00728c */ /* 0x000fe2000bf05070 */
[----:B------:R-:W-:Y:S02]  /*5b30*/  ISETP.NE.U32.AND P4, PT, R42, RZ, PT ;  /* 0x000000ff2a00720c */ /* 0x000fe40003f85070 */
[----:B------:R-:W-:Y:S01]  /*5b40*/  ISETP.NE.U32.AND P2, PT, RZ, UR56, PT ;  /* 0x00000038ff007c0c */ /* 0x000fe2000bf45070 */
[----:B------:R-:W-:Y:S01]  /*5b50*/  UISETP.NE.AND.EX UP1, UPT, UR63, URZ, UPT, UP0 ;  /* 0x000000ff3f00728c */ /* 0x000fe2000bf25300 */
[----:B------:R-:W-:Y:S01]  /*5b60*/  ISETP.NE.AND.EX P4, PT, R43, RZ, PT, P4 ;  /* 0x000000ff2b00720c */ /* 0x000fe20003f85340 */
[----:B------:R-:W-:Y:S01]  /*5b70*/  UPLOP3.LUT UP0, UPT, UPT, UPT, UPT, 0x40, 0x4 ;  /* 0x000000000004789c */ /* 0x000fe20003f0e870 */
[----:B------:R-:W-:Y:S05]  /*5b80*/  ISETP.NE.AND.EX P2, PT, RZ, UR57, PT, P2 ;  /* 0x00000039ff007c0c */ /* 0x000fea000bf45320 */
[----:B------:R-:W-:Y:S06]  /*5b90*/  UISETP.NE.AND UP2, UPT, UR4, URZ, UPT ;  /* 0x000000ff0400728c */ /* 0x000fec000bf45270 */
[----:B------:R-:W-:Y:S05]  /*5ba0*/  PLOP3.LUT P1, PT, PT, PT, UP2, 0x80, 0x8 ;  /* 0x000000000008781c */ /* 0x000fea0003f2f028 */
[----:B------:R-:W-:Y:S06]  /*5bb0*/  @UP2 UPLOP3.LUT UP0, UPT, UPT, UPT, UP1, 0x80, 0x8 ;  /* 0x000000000008289c */ /* 0x000fec0003f0f010 */
[----:B------:R-:W-:Y:S01]  /*5bc0*/  PLOP3.LUT P0, PT, PT, PT, UP0, 0x80, 0x8 ;  /* 0x000000000008781c */ /* 0x000fe20003f0f008 */
[----:B------:R-:W-:Y:S01]  /*5bd0*/  @!UPT UIADD3 URZ, UPT, UPT, URZ, URZ, URZ ;  /* 0x000000fffffff290 */ /* 0x000fe2000fffe0ff */
[----:B------:R-:W-:Y:S11]  /*5be0*/  BRA.U !UP1, `(.L_x_94) ;  /* 0x00000001093c7547 */ /* 0x000ff6000b800000 */
[----:B------:R-:W-:Y:S01]  /*5bf0*/  UISETP.NE.U32.AND UP0, UPT, UR56, URZ, UPT ;  /* 0x000000ff3800728c */ /* 0x000fe2000bf05070 */
[----:B-1----:R-:W-:Y:S01]  /*5c00*/  HFMA2 R0, -RZ, RZ, 0, 5.9604644775390625e-08 ;  /* 0x00000001ff007431 */ /* 0x002fe200000001ff */
[----:B------:R-:W1:Y:S01]  /*5c10*/  LDCU.64 UR8, c[0x0][0x358] ;  /* 0x00006b00ff0877ac */ /* 0x000e620008000a00 */
[----:B------:R-:W-:Y:S01]  /*5c20*/  IMAD.MOV.U32 R45, RZ, RZ, 0x1 ;  /* 0x00000001ff2d7424 */ /* 0x000fe200078e00ff */
[----:B------:R-:W-:Y:S06]  /*5c30*/  UISETP.NE.AND.EX UP0, UPT, UR57, URZ, UPT, UP0 ;  /* 0x000000ff3900728c */ /* 0x000fec000bf05300 */
        /* <DEDUP_REMOVED lines=9> */
[----:B--23--:R-:W-:Y:S02]  /*5cd0*/  @!P3 IMAD.U32 R27, RZ, RZ, UR4 ;  /* 0x00000004ff1bbe24 */ /* 0x00cfe4000f8e00ff */
.L_x_94:
[----:B------:R-:W-:Y:S05]  /*5ce0*/  @!P4 BRA `(.L_x_95) ;  /* 0x000000000024c947 */ /* 0x000fea0003800000 */
[----:B------:R-:W-:Y:S01]  /*5cf0*/  ISETP.NE.U32.AND P3, PT, R40, RZ, PT ;  /* 0x000000ff2800720c */ /* 0x000fe20003f65070 */
[----:B------:R-:W2:Y:S03]  /*5d00*/  LDCU.64 UR4, c[0x0][0x358] ;  /* 0x00006b00ff0477ac */ /* 0x000ea60008000a00 */
[----:B------:R-:W-:Y:S11]  /*5d10*/  ISETP.NE.AND.EX P3, PT, R41, RZ, PT, P3 ;  /* 0x000000ff2900720c */ /* 0x000ff60003f65330 */
[----:B------:R-:W-:Y:S02]  /*5d20*/  @!UPT UIADD3 URZ, UPT, UPT, URZ, URZ, URZ ;  /* 0x000000fffffff290 */ /* 0x000fe4000fffe0ff */
[----:B------:R-:W3:Y:S01]  /*5d30*/  @P3 LDC.64 R2, c[0x0][0x8a8] ;  /* 0x00022a00ff023b82 */ /* 0x000ee20000000a00 */
[----:B-1----:R-:W-:Y:S04]  /*5d40*/  @P3 IMAD R0, R42, UR36, RZ ;  /* 0x000000242a003c24 */ /* 0x002fe8000f8e02ff */
[----:B---3--:R-:W-:Y:S05]  /*5d50*/  @P3 IMAD.WIDE R2, R0, 0x4, R2 ;  /* 0x0000000400023825 */ /* 0x008fea00078e0202 */
[----:B--2--5:R2:W5:Y:S02]  /*5d60*/  @P3 LDG.E R24, desc[UR4][R2.64] ;  /* 0x0000000402183981 */ /* 0x024564000c1e1900 */
[----:B--2---:R-:W3:Y:S02]  /*5d70*/  @!P3 LDC R24, c[0x0][0x8a0] ;  /* 0x00022800ff18bb82 */ /* 0x004ee40000000800 */
.L_x_95:
[----:B-----5:R-:W-:Y:S01]  /*5d80*/  FSETP.NEU.AND P3, PT, R27, RZ, PT ;  /* 0x000000ff1b00720b */ /* 0x020fe20003f6d000 */
[----:B------:R-:W-:Y:S01]  /*5d90*/  IMAD.SHL.U32 R62, R44, 0x2, RZ ;  /* 0x000000022c3e7824 */ /* 0x000fe200078e00ff */
[----:B------:R-:W-:Y:S01]  /*5da0*/  SEL R4, RZ, 0xffffffff, P2 ;  /* 0xffffffffff047807 */ /* 0x000fe20001000000 */
[----:B------:R-:W-:Y:S01]  /*5db0*/  BSSY B1, `(.L_x_96) ;  /* 0x0000036000017945 */ /* 0x000fe20003800000 */
[----:B------:R-:W-:Y:S01]  /*5dc0*/  @P1 LOP3.LUT P2, RZ, R45, 0xff, RZ, 0xc0, !PT ;  /* 0x000000ff2dff1812 */ /* 0x000fe2000784c0ff */
[----:B------:R-:W-:Y:S01]  /*5dd0*/  VIADD R60, R62, UR44 ;  /* 0x0000002c3e3c7c36 */ /* 0x000fe20008000000 */
[----:B-1----:R-:W-:Y:S01]  /*5de0*/  @P1 SEL R0, RZ, 0xffffffff, P3 ;  /* 0xffffffffff001807 */ /* 0x002fe20001800000 */
[----:B------:R-:W-:Y:S01]  /*5df0*/  IMAD.MOV.U32 R63, RZ, RZ, 0x1 ;  /* 0x00000001ff3f7424 */ /* 0x000fe200078e00ff */
[----:B------:R-:W-:Y:S01]  /*5e00*/  LOP3.LUT R55, R55, 0x1, RZ, 0x3c, !PT ;  /* 0x0000000137377812 */ /* 0x000fe200078e3cff */
[----:B------:R-:W-:Y:S01]  /*5e10*/  IMAD.MOV.U32 R61, RZ, RZ, RZ ;  /* 0x000000ffff3d7224 */ /* 0x000fe200078e00ff */
[----:B------:R-:W-:Y:S02]  /*5e20*/  @P0 SEL R0, R4, R0, !P2 ;  /* 0x0000000004000207 */ /* 0x000fe40005000000 */
[----:B------:R-:W-:Y:S02]  /*5e30*/  CS2R R38, SRZ ;  /* 0x0000000000267805 */ /* 0x000fe4000001ff00 */
[----:B------:R-:W-:Y:S02]  /*5e40*/  LEA R26, R22, UR44, 0x3 ;  /* 0x0000002c161a7c11 */ /* 0x000fe4000f8e18ff */
[----:B------:R-:W-:Y:S02]  /*5e50*/  CS2R R36, SRZ ;  /* 0x0000000000247805 */ /* 0x000fe4000001ff00 */
[----:B------:R-:W-:Y:S02]  /*5e60*/  @P1 LOP3.LUT R0, R0, 0x1, RZ, 0xc0, !PT ;  /* 0x0000000100001812 */ /* 0x000fe400078ec0ff */
[----:B------:R-:W-:Y:S02]  /*5e70*/  CS2R R30, SRZ ;  /* 0x00000000001e7805 */ /* 0x000fe4000001ff00 */
[----:B------:R-:W-:Y:S02]  /*5e80*/  SHF.L.U32 R2, R54, 0x1f, RZ ;  /* 0x0000001f36027819 */ /* 0x000fe400000006ff */
[----:B------:R-:W-:Y:S02]  /*5e90*/  CS2R R28, SRZ ;  /* 0x00000000001c7805 */ /* 0x000fe4000001ff00 */
[----:B------:R-:W-:Y:S01]  /*5ea0*/  ISETP.NE.U32.OR P5, PT, R0, 0x1, !P1 ;  /* 0x000000010000780c */ /* 0x000fe20004fa5470 */
[----:B------:R-:W-:Y:S01]  /*5eb0*/  IMAD.IADD R59, R56, 0x1, R60 ;  /* 0x00000001383b7824 */ /* 0x000fe200078e023c */
[----:B------:R-:W-:Y:S02]  /*5ec0*/  PLOP3.LUT P2, PT, PT, PT, UP1, 0x80, 0x8 ;  /* 0x000000000008781c */ /* 0x000fe40003f4f018 */
[----:B------:R-:W-:Y:S02]  /*5ed0*/  LEA.HI R25, R22, R22, RZ, 0x1 ;  /* 0x0000001616197211 */ /* 0x000fe400078f08ff */
[----:B------:R-:W-:Y:S02]  /*5ee0*/  LOP3.LUT P4, R51, R45, 0xff, RZ, 0xc0, !PT ;  /* 0x000000ff2d337812 */ /* 0x000fe4000788c0ff */
[----:B------:R-:W-:Y:S02]  /*5ef0*/  SEL R3, RZ, 0xffffffff, P3 ;  /* 0xffffffffff037807 */ /* 0x000fe40001800000 */
[----:B------:R-:W-:Y:S03]  /*5f00*/  P2R R58, PR, RZ, 0x20 ;  /* 0x00000020ff3a7803 */ /* 0x000fe60000000000 */
[----:B------:R-:W-:Y:S02]  /*5f10*/  @P5 SHF.L.U32 R0, R55, 0x1f, RZ ;  /* 0x0000001f37005819 */ /* 0x000fe400000006ff */
[----:B------:R-:W-:Y:S02]  /*5f20*/  @P2 SEL R3, R4, R3, !P4 ;  /* 0x0000000304032207 */ /* 0x000fe40006000000 */
[----:B------:R1:W2:Y:S02]  /*5f30*/  @P5 SYNCS.PHASECHK.TRANS64.TRYWAIT P1, [UR44+0x30], R0 ;  /* 0x00003000ff0055a7 */ /* 0x0002a4000802112c */
[----:B------:R-:W-:Y:S04]  /*5f40*/  LOP3.LUT R3, R3, 0x1, RZ, 0xc0, !PT ;  /* 0x0000000103037812 */ /* 0x000fe800078ec0ff */
[----:B------:R-:W-:Y:S04]  /*5f50*/  ISETP.NE.U32.AND P2, PT, R3, 0x1, PT ;  /* 0x000000010300780c */ /* 0x000fe80003f45070 */
[----:B------:R-:W-:Y:S01]  /*5f60*/  P2R R64, PR, RZ, 0x4 ;  /* 0x00000004ff407803 */ /* 0x000fe20000000000 */
[----:B------:R4:W3:Y:S01]  /*5f70*/  SYNCS.PHASECHK.TRANS64.TRYWAIT P0, [R26+URZ+0xa0], R2 ;  /* 0x0000a0021a0075a7 */ /* 0x0008e200080011ff */
[C---:B-1----:R-:W-:Y:S01]  /*5f80*/  IMAD.SHL.U32 R0, R25.reuse, 0x40, RZ ;  /* 0x0000004019007824 */ /* 0x042fe200078e00ff */
[----:B------:R-:W-:Y:S04]  /*5f90*/  LOP3.LUT R25, R25, 0xffe, RZ, 0xc0, !PT ;  /* 0x00000ffe19197812 */ /* 0x000fe800078ec0ff */
[----:B------:R-:W-:Y:S01]  /*5fa0*/  LOP3.LUT R0, R0, 0xffffff80, RZ, 0xc0, !PT ;  /* 0xffffff8000007812 */ /* 0x000fe200078ec0ff */
[----:B------:R-:W-:Y:S04]  /*5fb0*/  IMAD.IADD R25, R22, 0x1, -R25 ;  /* 0x0000000116197824 */ /* 0x000fe800078e0a19 */
[----:B------:R-:W-:Y:S04]  /*5fc0*/  IMAD.IADD R0, R23, 0x1, R0 ;  /* 0x0000000117007824 */ /* 0x000fe800078e0200 */
[----:B------:R-:W-:Y:S01]  /*5fd0*/  IMAD R25, R25, 0x100000, R0 ;  /* 0x0010000019197824 */ /* 0x000fe200078e0200 */
[----:B--2---:R-:W-:Y:S01]  /*5fe0*/  @P5 SEL R63, RZ, 0x1, !P1 ;  /* 0x00000001ff3f5807 */ /* 0x004fe20004800000 */
[----:B----4-:R-:W-:Y:S06]  /*5ff0*/  @!P5 BRA `(.L_x_97) ;  /* 0x000000000044d947 */ /* 0x010fec0003800000 */
[----:B------:R-:W-:Y:S01]  /*6000*/  IMAD.MOV.U32 R38, RZ, RZ, RZ ;  /* 0x000000ffff267224 */ /* 0x000fe200078e00ff */
[----:B------:R-:W-:Y:S01]  /*6010*/  ISETP.NE.AND P1, PT, R63, RZ, PT ;  /* 0x000000ff3f00720c */ /* 0x000fe20003f25270 */
[----:B------:R-:W-:Y:S01]  /*6020*/  BSSY B0, `(.L_x_98) ;  /* 0x0000008000007945 */ /* 0x000fe20003800000 */
[----:B------:R-:W-:Y:S02]  /*6030*/  CS2R R30, SRZ ;  /* 0x00000000001e7805 */ /* 0x000fe4000001ff00 */
[----:B------:R-:W-:Y:S02]  /*6040*/  CS2R R28, SRZ ;  /* 0x00000000001c7805 */ /* 0x000fe4000001ff00 */
[----:B------:R-:W-:Y:S07]  /*6050*/  CS2R R36, SRZ ;  /* 0x0000000000247805 */ /* 0x000fee000001ff00 */
[----:B------:R-:W-:Y:S05]  /*6060*/  @P1 BRA `(.L_x_99) ;  /* 0x00000000000c1947 */ /* 0x000fea0003800000 */
[----:B------:R-:W-:Y:S04]  /*6070*/  SHF.L.U32 R3, R55, 0x1f, RZ ;  /* 0x0000001f37037819 */ /* 0x000fe800000006ff */
[----:B------:R-:W1:Y:S02]  /*6080*/  SYNCS.PHASECHK.TRANS64.TRYWAIT P1, [UR44+0x30], R3 ;  /* 0x00003003ff0075a7 */ /* 0x000e64000802112c */
[----:B-1----:R-:W-:Y:S05]  /*6090*/  @!P1 BRA `(.L_x_100) ;  /* 0x0000002c009c9947 */ /* 0x002fea0003800000 */
.L_x_99:
[----:B------:R-:W-:Y:S05]  /*60a0*/  BSYNC B0 ;  /* 0x0000000000007941 */ /* 0x000fea0003800000 */
.L_x_98:
[----:B------:R-:W-:Y:S01]  /*60b0*/  ISETP.NE.AND P1, PT, R64, RZ, PT ;  /* 0x000000ff4000720c */ /* 0x000fe20003f25270 */
[----:B------:R-:W-:Y:S11]  /*60c0*/  HFMA2 R61, -RZ, RZ, 0, 5.9604644775390625e-08 ;  /* 0x00000001ff3d7431 */ /* 0x000ff600000001ff */
[----:B------:R-:W-:Y:S01]  /*60d0*/  @!UPT UIADD3 URZ, UPT, UPT, URZ, URZ, URZ ;  /* 0x000000fffffff290 */ /* 0x000fe2000fffe0ff */
[----:B------:R-:W-:Y:S05]  /*60e0*/  @P1 WARPSYNC.ALL ;  /* 0x0000000000001948 */ /* 0x000fea0003800000 */
[----:B------:R2:W4:Y:S04]  /*60f0*/  @P1 LDSM.16.M88.4 R28, [R62+UR44+0x200] ;  /* 0x0002002c3e1c183b */ /* 0x0005280008000200 */
[----:B------:R2:W1:Y:S02]  /*6100*/  @P1 LDSM.16.M88.4 R36, [R59+0x200] ;  /* 0x000200003b24183b */ /* 0x0004640000000200 */
.L_x_97:
[----:B------:R-:W-:Y:S05]  /*6110*/  BSYNC B1 ;  /* 0x0000000000017941 */ /* 0x000fea0003800000 */
.L_x_96:
[----:B-1----:R-:W-:Y:S04]  /*6120*/  SHF.R.U32.HI R0, RZ, 0x15, R25 ;  /* 0x00000015ff007819 */ /* 0x002fe80000011619 */
[----:B------:R-:W-:Y:S01]  /*6130*/  LOP3.LUT P1, RZ, R0, 0x3, R46, 0x48, !PT ;  /* 0x0000000300ff7812 */ /* 0x000fe2000782482e */
[----:B------:R-:W-:Y:S01]  /*6140*/  @!UPT UIADD3 URZ, UPT, UPT, URZ, URZ, URZ ;  /* 0x000000fffffff290 */ /* 0x000fe2000fffe0ff */
[----:B---3--:R-:W-:Y:S11]  /*6150*/  @P0 BRA `(.L_x_101) ;  /* 0x0000000000080947 */ /* 0x008ff60003800000 */
[----:B------:R-:W1:Y:S02]  /*6160*/  SYNCS.PHASECHK.TRANS64.TRYWAIT P0, [R26+URZ+0xa0], R2 ;  /* 0x0000a0021a0075a7 */ /* 0x000e6400080011ff */
[----:B-1----:R-:W-:Y:S05]  /*6170*/  @!P0 BRA `(.L_x_102) ;  /* 0x0000002c007c8947 */ /* 0x002fea0003800000 */
.L_x_101:
[----:B------:R-:W-:Y:S05]  /*6180*/  @!P1 BRA `(.L_x_103) ;  /* 0x0000000000409947 */ /* 0x000fea0003800000 */
[----:B------:R-:W3:Y:S01]  /*6190*/  LDCU.64 UR8, c[0x4][0x70] ;  /* 0x01000e00ff0877ac */ /* 0x000ee20008000a00 */
[----:B------:R-:W-:Y:S01]  /*61a0*/  MOV R3, 0x0 ;  /* 0x0000000000037802 */ /* 0x000fe20000000f00 */
[----:B------:R-:W-:Y:S02]  /*61b0*/  HFMA2 R12, -RZ, RZ, 0, 5.9604644775390625e-08 ;  /* 0x00000001ff0c7431 */ /* 0x000fe400000001ff */
[----:B------:R-:W-:Y:S02]  /*61c0*/  IMAD.MOV.U32 R8, RZ, RZ, 0x192 ;  /* 0x00000192ff087424 */ /* 0x000fe400078e00ff */
[----:B------:R-:W-:Y:S01]  /*61d0*/  IMAD.MOV.U32 R13, RZ, RZ, RZ ;  /* 0x000000ffff0d7224 */ /* 0x000fe200078e00ff */
[----:B------:R-:W5:Y:S01]  /*61e0*/  LDCU.64 UR6, c[0x4][0x78] ;  /* 0x01000f00ff0677ac */ /* 0x000f620008000a00 */
[----:B-1----:R-:W1:Y:S01]  /*61f0*/  LDC.64 R2, c[0x4][R3] ;  /* 0x0100000003027b82 */ /* 0x002e620000000a00 */
[----:B------:R-:W2:Y:S01]  /*6200*/  LDCU.64 UR4, c[0x4][0x10] ;  /* 0x01000200ff0477ac */ /* 0x000ea20008000a00 */
[----:B---3--:R-:W-:Y:S01]  /*6210*/  MOV R5, UR9 ;  /* 0x0000000900057c02 */ /* 0x008fe20008000f00 */
[----:B------:R-:W-:Y:S01]  /*6220*/  IMAD.U32 R4, RZ, RZ, UR8 ;  /* 0x00000008ff047e24 */ /* 0x000fe2000f8e00ff */
[----:B-----5:R-:W-:Y:S01]  /*6230*/  MOV R7, UR7 ;  /* 0x0000000700077c02 */ /* 0x020fe20008000f00 */
[----:B------:R-:W-:Y:S01]  /*6240*/  IMAD.U32 R6, RZ, RZ, UR6 ;  /* 0x00000006ff067e24 */ /* 0x000fe2000f8e00ff */
[----:B--2---:R-:W-:Y:S01]  /*6250*/  MOV R11, UR5 ;  /* 0x00000005000b7c02 */ /* 0x004fe20008000f00 */
[----:B------:R-:W-:Y:S02]  /*6260*/  IMAD.U32 R10, RZ, RZ, UR4 ;  /* 0x00000004ff0a7e24 */ /* 0x000fe4000f8e00ff */
[----:B------:R-:W-:Y:S07]  /*6270*/  LEPC R20, `(.L_x_103) ;  /* 0x000000001014794e */ /* 0x000fee0000000000 */
[----:B-1--4-:R-:W-:Y:S05]  /*6280*/  CALL.ABS.NOINC R2 ;  /* 0x0000000002007343 */ /* 0x012fea0003c00000 */
.L_x_103:
[----:B----4-:R-:W-:Y:S01]  /*6290*/  SHF.L.U32 R3, R28, 0x10, RZ ;  /* 0x000000101c037819 */ /* 0x010fe200000006ff */
[----:B------:R-:W-:Y:S05]  /*62a0*/  WARPSYNC.ALL ;  /* 0x0000000000007948 */ /* 0x000fea0003800000 */
[----:B------:R-:W-:Y:S01]  /*62b0*/  R2UR UR4, R25 ;  /* 0x00000000190472ca */ /* 0x000fe200000e0000 */
[----:B------:R-:W-:Y:S01]  /*62c0*/  BSSY.RECONVERGENT B0, `(.L_x_104) ;  /* 0x000004e000007945 */ /* 0x000fe20003800200 */
[C---:B------:R-:W-:Y:S02]  /*62d0*/  SHF.L.U32 R20, R29.reuse, 0x10, RZ ;  /* 0x000000101d147819 */ /* 0x040fe400000006ff */
[----:B------:R-:W-:Y:S02]  /*62e0*/  LOP3.LUT R21, R29, 0xffff0000, RZ, 0xc0, !PT ;  /* 0xffff00001d157812 */ /* 0x000fe400078ec0ff */
[----:B------:R-:W-:Y:S07]  /*62f0*/  ISETP.NE.AND P0, PT, R57, RZ, PT ;  /* 0x000000ff3900720c */ /* 0x000fee0003f05270 */
[----:B------:R-:W3:Y:S02]  /*6300*/  LDTM.16dp256bit.x4 R4, tmem[UR4] ;  /* 0x00000004000479ee */ /* 0x000ee40008120000 */
[----:B---3--:R-:W-:Y:S01]  /*6310*/  FMUL R0, R24, R4 ;  /* 0x0000000418007220 */ /* 0x008fe20000400000 */
[----:B------:R-:W-:Y:S01]  /*6320*/  LOP3.LUT R4, R28, 0xffff0000, RZ, 0xc0, !PT ;  /* 0xffff00001c047812 */ /* 0x000fe200078ec0ff */
[C---:B-1----:R-:W-:Y:S01]  /*6330*/  FMUL R2, R24.reuse, R5 ;  /* 0x0000000518027220 */ /* 0x042fe20000400000 */
[C---:B------:R-:W-:Y:S01]  /*6340*/  FMUL R7, R24.reuse, R7 ;  /* 0x0000000718077220 */ /* 0x040fe20000400000 */
[C---:B------:R-:W-:Y:S01]  /*6350*/  FFMA R0, R27.reuse, R3, R0 ;  /* 0x000000031b007223 */ /* 0x040fe20000000000 */
[C---:B------:R-:W-:Y:S01]  /*6360*/  FMUL R3, R24.reuse, R6 ;  /* 0x0000000618037220 */ /* 0x040fe20000400000 */
[C---:B------:R-:W-:Y:S01]  /*6370*/  FFMA R2, R27.reuse, R4, R2 ;  /* 0x000000041b027223 */ /* 0x040fe20000000002 */
[C---:B------:R-:W-:Y:S01]  /*6380*/  FMUL R4, R24.reuse, R8 ;  /* 0x0000000818047220 */ /* 0x040fe20000400000 */
[C---:B------:R-:W-:Y:S01]  /*6390*/  FMUL R8, R24.reuse, R12 ;  /* 0x0000000c18087220 */ /* 0x040fe20000400000 */
[----:B------:R-:W-:Y:S01]  /*63a0*/  FMUL R12, R24, R16 ;  /* 0x00000010180c7220 */ /* 0x000fe20000400000 */
[----:B------:R-:W-:Y:S01]  /*63b0*/  SHF.L.U32 R16, R30, 0x10, RZ ;  /* 0x000000101e107819 */ /* 0x000fe200000006ff */
[C---:B------:R-:W-:Y:S01]  /*63c0*/  FFMA R3, R27.reuse, R20, R3 ;  /* 0x000000141b037223 */ /* 0x040fe20000000003 */
[----:B------:R-:W-:Y:S01]  /*63d0*/  F2FP.BF16.F32.PACK_AB R32, R2, R0 ;  /* 0x000000000220723e */ /* 0x000fe200000010ff */
[C---:B------:R-:W-:Y:S01]  /*63e0*/  FFMA R7, R27.reuse, R21, R7 ;  /* 0x000000151b077223 */ /* 0x040fe20000000007 */
[----:B------:R-:W-:Y:S01]  /*63f0*/  LOP3.LUT R0, R30, 0xffff0000, RZ, 0xc0, !PT ;  /* 0xffff00001e007812 */ /* 0x000fe200078ec0ff */
[----:B------:R-:W-:Y:S01]  /*6400*/  FFMA R4, R27, R16, R4 ;  /* 0x000000101b047223 */ /* 0x000fe20000000004 */
[C---:B------:R-:W-:Y:S01]  /*6410*/  SHF.L.U32 R2, R31.reuse, 0x10, RZ ;  /* 0x000000101f027819 */ /* 0x040fe200000006ff */
[C---:B------:R-:W-:Y:S01]  /*6420*/  FMUL R5, R24.reuse, R9 ;  /* 0x0000000918057220 */ /* 0x040fe20000400000 */
[----:B------:R-:W-:Y:S01]  /*6430*/  LOP3.LUT R16, R31, 0xffff0000, RZ, 0xc0, !PT ;  /* 0xffff00001f107812 */ /* 0x000fe200078ec0ff */
[----:B------:R-:W-:Y:S01]  /*6440*/  FMUL R6, R24, R10 ;  /* 0x0000000a18067220 */ /* 0x000fe20000400000 */
[----:B------:R-:W-:Y:S01]  /*6450*/  F2FP.BF16.F32.PACK_AB R33, R7, R3 ;  /* 0x000000030721723e */ /* 0x000fe200000010ff */
[C---:B------:R-:W-:Y:S01]  /*6460*/  FFMA R5, R27.reuse, R0, R5 ;  /* 0x000000001b057223 */ /* 0x040fe20000000005 */
[C---:B------:R-:W-:Y:S01]  /*6470*/  SHF.L.U32 R0, R36.reuse, 0x10, RZ ;  /* 0x0000001024007819 */ /* 0x040fe200000006ff */
[----:B------:R-:W-:Y:S01]  /*6480*/  FFMA R6, R27, R2, R6 ;  /* 0x000000021b067223 */ /* 0x000fe20000000006 */
[----:B------:R-:W-:Y:S01]  /*6490*/  LOP3.LUT R2, R36, 0xffff0000, RZ, 0xc0, !PT ;  /* 0xffff000024027812 */ /* 0x000fe200078ec0ff */
[C---:B------:R-:W-:Y:S01]  /*64a0*/  FMUL R11, R24.reuse, R11 ;  /* 0x0000000b180b7220 */ /* 0x040fe20000400000 */
[----:B------:R-:W-:Y:S01]  /*64b0*/  SHF.L.U32 R3, R37, 0x10, RZ ;  /* 0x0000001025037819 */ /* 0x000fe200000006ff */
[C---:B------:R-:W-:Y:S01]  /*64c0*/  FMUL R9, R24.reuse, R13 ;  /* 0x0000000d18097220 */ /* 0x040fe20000400000 */
[----:B------:R-:W-:Y:S01]  /*64d0*/  F2FP.BF16.F32.PACK_AB R34, R5, R4 ;  /* 0x000000040522723e */ /* 0x000fe200000010ff */
[C---:B------:R-:W-:Y:S01]  /*64e0*/  FMUL R10, R24.reuse, R14 ;  /* 0x0000000e180a7220 */ /* 0x040fe20000400000 */
[C---:B------:R-:W-:Y:S01]  /*64f0*/  FFMA R11, R27.reuse, R16, R11 ;  /* 0x000000101b0b7223 */ /* 0x040fe2000000000b */
[C---:B------:R-:W-:Y:S01]  /*6500*/  FFMA R8, R27.reuse, R0, R8 ;  /* 0x000000001b087223 */ /* 0x040fe20000000008 */
[----:B------:R-:W-:Y:S01]  /*6510*/  FFMA R9, R27, R2, R9 ;  /* 0x000000021b097223 */ /* 0x000fe20000000009 */
[----:B------:R-:W-:Y:S01]  /*6520*/  LOP3.LUT R0, R37, 0xffff0000, RZ, 0xc0, !PT ;  /* 0xffff000025007812 */ /* 0x000fe200078ec0ff */
[----:B------:R-:W-:Y:S01]  /*6530*/  FFMA R10, R27, R3, R10 ;  /* 0x000000031b0a7223 */ /* 0x000fe2000000000a */
[----:B------:R-:W-:Y:S01]  /*6540*/  FMUL R15, R24, R15 ;  /* 0x0000000f180f7220 */ /* 0x000fe20000400000 */
[----:B------:R-:W-:Y:S01]  /*6550*/  SHF.L.U32 R2, R38, 0x10, RZ ;  /* 0x0000001026027819 */ /* 0x000fe200000006ff */
[----:B------:R-:W-:Y:S01]  /*6560*/  FMUL R13, R24, R17 ;  /* 0x00000011180d7220 */ /* 0x000fe20000400000 */
[----:B------:R-:W-:Y:S01]  /*6570*/  LOP3.LUT R3, R38, 0xffff0000, RZ, 0xc0, !PT ;  /* 0xffff000026037812 */ /* 0x000fe200078ec0ff */
[C---:B------:R-:W-:Y:S01]  /*6580*/  FMUL R14, R24.reuse, R18 ;  /* 0x00000012180e7220 */ /* 0x040fe20000400000 */
[----:B------:R-:W-:Y:S01]  /*6590*/  SHF.L.U32 R4, R39, 0x10, RZ ;  /* 0x0000001027047819 */ /* 0x000fe200000006ff */
[----:B------:R-:W-:Y:S01]  /*65a0*/  FFMA R15, R27, R0, R15 ;  /* 0x000000001b0f7223 */ /* 0x000fe2000000000f */
[----:B------:R-:W-:Y:S01]  /*65b0*/  LOP3.LUT R5, R39, 0xffff0000, RZ, 0xc0, !PT ;  /* 0xffff000027057812 */ /* 0x000fe200078ec0ff */
[----:B------:R-:W-:Y:S01]  /*65c0*/  FMUL R19, R24, R19 ;  /* 0x0000001318137220 */ /* 0x000fe20000400000 */
[C---:B------:R-:W-:Y:S01]  /*65d0*/  FFMA R12, R27.reuse, R2, R12 ;  /* 0x000000021b0c7223 */ /* 0x040fe2000000000c */
[C---:B------:R-:W-:Y:S01]  /*65e0*/  FFMA R13, R27.reuse, R3, R13 ;  /* 0x000000031b0d7223 */ /* 0x040fe2000000000d */
[C---:B------:R-:W-:Y:S01]  /*65f0*/  FFMA R14, R27.reuse, R4, R14 ;  /* 0x000000041b0e7223 */ /* 0x040fe2000000000e */
[----:B------:R-:W-:Y:S01]  /*6600*/  FFMA R19, R27, R5, R19 ;  /* 0x000000051b137223 */ /* 0x000fe20000000013 */
[----:B------:R-:W-:Y:S02]  /*6610*/  F2FP.BF16.F32.PACK_AB R35, R11, R6 ;  /* 0x000000060b23723e */ /* 0x000fe400000010ff */
[----:B------:R-:W-:Y:S02]  /*6620*/  F2FP.BF16.F32.PACK_AB R8, R9, R8 ;  /* 0x000000080908723e */ /* 0x000fe400000010ff */
[----:B------:R-:W-:Y:S01]  /*6630*/  F2FP.BF16.F32.PACK_AB R9, R15, R10 ;  /* 0x0000000a0f09723e */ /* 0x000fe200000010ff */
[----:B------:R1:W-:Y:S01]  /*6640*/  STSM.16.M88.4 [R60+0x200], R32 ;  /* 0x000200203c007844 */ /* 0x0003e20000000200 */
[----:B------:R-:W-:Y:S02]  /*6650*/  F2FP.BF16.F32.PACK_AB R10, R13, R12 ;  /* 0x0000000c0d0a723e */ /* 0x000fe400000010ff */
[----:B------:R-:W-:Y:S05]  /*6660*/  F2FP.BF16.F32.PACK_AB R11, R19, R14 ;  /* 0x0000000e130b723e */ /* 0x000fea00000010ff */
[----:B------:R1:W-:Y:S01]  /*6670*/  STSM.16.M88.4 [R59+0x200], R8 ;  /* 0x000200083b007844 */ /* 0x0003e20000000200 */
[----:B------:R-:W-:Y:S01]  /*6680*/  @!PT LDS RZ, [RZ] ;  /* 0x00000000fffff984 */ /* 0x000fe20000000800 */
[----:B------:R-:W-:Y:S01]  /*6690*/  @!PT LDS RZ, [RZ] ;  /* 0x00000000fffff984 */ /* 0x000fe20000000800 */
[----:B------:R-:W-:Y:S01]  /*66a0*/  @!PT LDS RZ, [RZ] ;  /* 0x00000000fffff984 */ /* 0x000fe20000000800 */
[----:B------:R-:W-:Y:S01]  /*66b0*/  @!PT LDS RZ, [RZ] ;  /* 0x00000000fffff984 */ /* 0x000fe20000000800 */
[----:B------:R3:W-:Y:S07]  /*66c0*/  MEMBAR.ALL.CTA ;  /* 0x0000000000007992 */ /* 0x0007ee0000008000 */
[----:B---3--:R-:W3:Y:S02]  /*66d0*/  FENCE.VIEW.ASYNC.S ;  /* 0x00000000000073c6 */ /* 0x008ee40000000000 */
[----:B---3--:R-:W-:Y:S06]  /*66e0*/  BAR.SYNC.DEFER_BLOCKING 0x1, 0x80 ;  /* 0x0042000000007b1d */ /* 0x008fec0000010000 */
[----:B------:R-:W-:Y:S05]  /*66f0*/  @P0 BRA `(.L_x_105) ;  /* 0x0000000000280947 */ /* 0x000fea0003800000 */
[----:B------:R-:W3:Y:S01]  /*6700*/  LDCU.64 UR6, c[0x0][0x348] ;  /* 0x00006900ff0677ac */ /* 0x000ee20008000a00 */
[----:B------:R-:W-:Y:S01]  /*6710*/  UIADD3 UR4, UPT, UPT, UR44, 0x200, URZ ;  /* 0x000002002c047890 */ /* 0x000fe2000fffe0ff */
[----:B------:R-:W-:Y:S05]  /*6720*/  UMOV UR51, UR36 ;  /* 0x0000002400337c82 */ /* 0x000fea0008000000 */
[----:B------:R-:W-:Y:S04]  /*6730*/  MOV R50, UR4 ;  /* 0x0000000400327c02 */ /* 0x000fe80008000f00 */
[----:B------:R-:W-:Y:S01]  /*6740*/  R2UR UR48, R50 ;  /* 0x00000000323072ca */ /* 0x000fe200000e0000 */
[----:B---3--:R-:W-:Y:S04]  /*6750*/  UIADD3 UR4, UP0, UPT, UR6, 0x680, URZ ;  /* 0x0000068006047890 */ /* 0x008fe8000ff1e0ff */
[----:B------:R-:W-:Y:S09]  /*6760*/  UIADD3.X UR5, UPT, UPT, URZ, UR7, URZ, UP0, !UPT ;  /* 0x00000007ff057290 */ /* 0x000ff200087fe4ff */
[----:B------:R3:W-:Y:S01]  /*6770*/  UTMASTG.3D [UR48], [UR4] ;  /* 0x00000030040073b5 */ /* 0x0007e20008010000 */
[----:B------:R0:W-:Y:S01]  /*6780*/  UTMACMDFLUSH ;  /* 0x00000000000079b7 */ /* 0x0001e20000000000 */
[----:B---3--:R-:W-:Y:S04]  /*6790*/  DEPBAR.LE SB0, 0x1 ;  /* 0x000080400000791a */ /* 0x008fe80000000000 */
.L_x_105:
[----:B------:R-:W-:Y:S05]  /*67a0*/  BSYNC.RECONVERGENT B0 ;  /* 0x0000000000007941 */ /* 0x000fea0003800200 */
.L_x_104:
[----:B------:R-:W-:Y:S01]  /*67b0*/  BAR.SYNC.DEFER_BLOCKING 0x1, 0x80 ;  /* 0x0042000000007b1d */ /* 0x000fe20000010000 */
[----:B------:R-:W-:Y:S01]  /*67c0*/  ISETP.NE.AND P1, PT, R58, RZ, PT ;  /* 0x000000ff3a00720c */ /* 0x000fe20003f25270 */
[----:B------:R-:W-:Y:S01]  /*67d0*/  UISETP.NE.AND UP0, UPT, UR47, URZ, UPT ;  /* 0x000000ff2f00728c */ /* 0x000fe2000bf05270 */
[----:B------:R-:W-:Y:S11]  /*67e0*/  LEA R4, R61, UR44, 0x3 ;  /* 0x0000002c3d047c11 */ /* 0x000ff6000f8e18ff */
[----:B------:R-:W-:Y:S01]  /*67f0*/  @P1 SHF.L.U32 R3, R55, 0x1f, RZ ;  /* 0x0000001f37031819 */ /* 0x000fe200000006ff */
[----:B------:R-:W-:Y:S06]  /*6800*/  BRA.U !UP0, `(.L_x_106) ;  /* 0x0000000108247547 */ /* 0x000fec000b800000 */
[----:B------:R-:W3:Y:S01]  /*6810*/  S2R R0, SR_CgaCtaId ;  /* 0x0000000000007919 */ /* 0x000ee20000008800 */
[----:B------:R-:W-:Y:S01]  /*6820*/  IMAD.U32 R2, RZ, RZ, UR46 ;  /* 0x0000002eff027e24 */ /* 0x000fe2000f8e00ff */
[----:B------:R-:W-:Y:S04]  /*6830*/  UIADD3 UR4, UPT, UPT, UR46, 0x1, URZ ;  /* 0x000000012e047890 */ /* 0x000fe8000fffe0ff */
[----:B------:R-:W-:Y:S01]  /*6840*/  @P1 LEA R2, R2, UR44, 0x3 ;  /* 0x0000002c02021c11 */ /* 0x000fe2000f8e18ff */
[----:B------:R-:W-:Y:S04]  /*6850*/  UISETP.NE.AND UP0, UPT, UR4, 0x4, UPT ;  /* 0x000000040400788c */ /* 0x000fe8000bf05270 */
[----:B------:R-:W-:Y:S01]  /*6860*/  @P1 VIADD R2, R2, 0x50 ;  /* 0x0000005002021836 */ /* 0x000fe20000000000 */
[----:B------:R-:W-:Y:S04]  /*6870*/  USEL UR46, UR4, URZ, UP0 ;  /* 0x000000ff042e7287 */ /* 0x000fe80008000000 */
[----:B---3--:R-:W-:Y:S04]  /*6880*/  @P1 PRMT R0, R0, 0x654, R2 ;  /* 0x0000065400001816 */ /* 0x008fe80000000002 */
[----:B------:R3:W-:Y:S04]  /*6890*/  @P1 SYNCS.ARRIVE.TRANS64.RED.A1T0 RZ, [R0+URZ], RZ ;  /* 0x000000ff00ff19a7 */ /* 0x0007e800081004ff */
.L_x_106:
[----:B------:R-:W4:Y:S01]  /*68a0*/  @P1 SYNCS.PHASECHK.TRANS64.TRYWAIT P0, [R4+URZ+0x30], R3 ;  /* 0x00003003040015a7 */ /* 0x000f2200080011ff */
[----:B------:R-:W-:Y:S01]  /*68b0*/  BSSY B1, `(.L_x_107) ;  /* 0x0000013000017945 */ /* 0x000fe20003800000 */
[----:B----4-:R-:W-:Y:S03]  /*68c0*/  @P1 SEL R63, RZ, 0x1, !P0 ;  /* 0x00000001ff3f1807 */ /* 0x010fe60004000000 */
[----:B------:R-:W-:Y:S05]  /*68d0*/  @!P1 BRA `(.L_x_108) ;  /* 0x0000000000409947 */ /* 0x000fea0003800000 */
[----:B------:R-:W-:Y:S01]  /*68e0*/  ISETP.NE.AND P1, PT, R64, RZ, PT ;  /* 0x000000ff4000720c */ /* 0x000fe20003f25270 */
[----:B------:R-:W-:Y:S01]  /*68f0*/  BSSY B0, `(.L_x_109) ;  /* 0x0000009000007945 */ /* 0x000fe20003800000 */
[----:B------:R-:W-:Y:S11]  /*6900*/  ISETP.NE.AND P0, PT, R63, RZ, PT ;  /* 0x000000ff3f00720c */ /* 0x000ff60003f05270 */
[----:B------:R-:W-:Y:S05]  /*6910*/  @P1 IMAD R3, R61, 0x1000, R62 ;  /* 0x000010003d031824 */ /* 0x000fea00078e023e */
[----:B------:R-:W-:Y:S05]  /*6920*/  @P1 IADD3 R2, PT, PT, R3, UR44, RZ ;  /* 0x0000002c03021c10 */ /* 0x000fea000fffe0ff */
[----:B------:R-:W-:Y:S01]  /*6930*/  @P1 IMAD.IADD R2, R56, 0x1, R2 ;  /* 0x0000000138021824 */ /* 0x000fe200078e0202 */
[----:B------:R-:W-:Y:S06]  /*6940*/  @P0 BRA `(.L_x_110) ;  /* 0x00000000000c0947 */ /* 0x000fec0003800000 */
[----:B---3--:R-:W-:Y:S04]  /*6950*/  SHF.L.U32 R0, R55, 0x1f, RZ ;  /* 0x0000001f37007819 */ /* 0x008fe800000006ff */
[----:B------:R-:W3:Y:S02]  /*6960*/  SYNCS.PHASECHK.TRANS64.TRYWAIT P0, [R4+URZ+0x30], R0 ;  /* 0x00003000040075a7 */ /* 0x000ee400080011ff */
[----:B---3--:R-:W-:Y:S05]  /*6970*/  @!P0 BRA `(.L_x_111) ;  /* 0x0000002400908947 */ /* 0x008fea0003800000 */
.L_x_110:
[----:B------:R-:W-:Y:S05]  /*6980*/  BSYNC B0 ;  /* 0x0000000000007941 */ /* 0x000fea0003800000 */
.L_x_109:
[----:B------:R-:W-:Y:S02]  /*6990*/  ISETP.NE.AND P0, PT, R64, RZ, PT ;  /* 0x000000ff4000720c */ /* 0x000fe40003f05270 */
[----:B------:R-:W-:Y:S11]  /*69a0*/  IADD3 R61, PT, PT, R61, 0x1, RZ ;  /* 0x000000013d3d7810 */ /* 0x000ff60007ffe0ff */
[----:B------:R-:W-:Y:S05]  /*69b0*/  @P0 WARPSYNC.ALL ;  /* 0x0000000000000948 */ /* 0x000fea0003800000 */
[----:B------:R4:W1:Y:S04]  /*69c0*/  @P0 LDSM.16.M88.4 R28, [R3+UR44+0x200] ;  /* 0x0002002c031c083b */ /* 0x0008680008000200 */
[----:B------:R4:W1:Y:S02]  /*69d0*/  @P0 LDSM.16.M88.4 R36, [R2+0x200] ;  /* 0x000200000224083b */ /* 0x0008640000000200 */
.L_x_108:
[----:B------:R-:W-:Y:S05]  /*69e0*/  BSYNC B1 ;  /* 0x0000000000017941 */ /* 0x000fea0003800000 */
.L_x_107:
[----:B---3--:R-:W-:Y:S05]  /*69f0*/  VIADD R0, R25, 0x20 ;  /* 0x0000002019007836 */ /* 0x008fea0000000000 */
[----:B------:R-:W-:Y:S04]  /*6a00*/  SHF.R.U32.HI R0, RZ, 0x15, R0 ;  /* 0x00000015ff007819 */ /* 0x000fe80000011600 */
[----:B------:R-:W-:Y:S11]  /*6a10*/  LOP3.LUT P0, RZ, R0, 0x3, R46, 0x48, !PT ;  /* 0x0000000300ff7812 */ /* 0x000ff6000780482e */
[----:B------:R-:W-:Y:S02]  /*6a20*/  @!UPT UIADD3 URZ, UPT, UPT, URZ, URZ, URZ ;  /* 0x000000fffffff290 */ /* 0x000fe4000fffe0ff */
[----:B------:R-:W-:Y:S05]  /*6a30*/  @!P0 BRA `(.L_x_112) ;  /* 0x0000000000408947 */ /* 0x000fea0003800000 */
[----:B------:R-:W3:Y:S01]  /*6a40*/  LDCU.64 UR8, c[0x4][0x70] ;  /* 0x01000e00ff0877ac */ /* 0x000ee20008000a00 */
[----:B----4-:R-:W-:Y:S01]  /*6a50*/  MOV R3, 0x0 ;  /* 0x0000000000037802 */ /* 0x010fe20000000f00 */
[----:B------:R-:W-:Y:S02]  /*6a60*/  HFMA2 R12, -RZ, RZ, 0, 5.9604644775390625e-08 ;  /* 0x00000001ff0c7431 */ /* 0x000fe400000001ff */
[----:B-1----:R-:W-:Y:S02]  /*6a70*/  IMAD.MOV.U32 R8, RZ, RZ, 0x192 ;  /* 0x00000192ff087424 */ /* 0x002fe400078e00ff */
[----:B------:R-:W-:Y:S01]  /*6a80*/  IMAD.MOV.U32 R13, RZ, RZ, RZ ;  /* 0x000000ffff0d7224 */ /* 0x000fe200078e00ff */
[----:B------:R-:W1:Y:S01]  /*6a90*/  LDCU.64 UR6, c[0x4][0x78] ;  /* 0x01000f00ff0677ac */ /* 0x000e620008000a00 */
[----:B------:R-:W4:Y:S01]  /*6aa0*/  LDC.64 R2, c[0x4][R3] ;  /* 0x0100000003027b82 */ /* 0x000f220000000a00 */
[----:B------:R-:W5:Y:S01]  /*6ab0*/  LDCU.64 UR4, c[0x4][0x10] ;  /* 0x01000200ff0477ac */ /* 0x000f620008000a00 */
[----:B---3--:R-:W-:Y:S01]  /*6ac0*/  MOV R5, UR9 ;  /* 0x0000000900057c02 */ /* 0x008fe20008000f00 */
[----:B------:R-:W-:Y:S01]  /*6ad0*/  IMAD.U32 R4, RZ, RZ, UR8 ;  /* 0x00000008ff047e24 */ /* 0x000fe2000f8e00ff */
[----:B-1----:R-:W-:Y:S01]  /*6ae0*/  MOV R7, UR7 ;  /* 0x0000000700077c02 */ /* 0x002fe20008000f00 */
[----:B------:R-:W-:Y:S01]  /*6af0*/  IMAD.U32 R6, RZ, RZ, UR6 ;  /* 0x00000006ff067e24 */ /* 0x000fe2000f8e00ff */
[----:B-----5:R-:W-:Y:S01]  /*6b00*/  MOV R11, UR5 ;  /* 0x00000005000b7c02 */ /* 0x020fe20008000f00 */
[----:B------:R-:W-:Y:S02]  /*6b10*/  IMAD.U32 R10, RZ, RZ, UR4 ;  /* 0x00000004ff0a7e24 */ /* 0x000fe4000f8e00ff */
[----:B------:R-:W-:Y:S07]  /*6b20*/  LEPC R20, `(.L_x_112) ;  /* 0x000000001014794e */ /* 0x000fee0000000000 */
[----:B--2-4-:R-:W-:Y:S05]  /*6b30*/  CALL.ABS.NOINC R2 ;  /* 0x0000000002007343 */ /* 0x014fea0003c00000 */
.L_x_112:
[----:B-1--4-:R-:W-:Y:S01]  /*6b40*/  SHF.L.U32 R3, R28, 0x10, RZ ;  /* 0x000000101c037819 */ /* 0x012fe200000006ff */
[----:B------:R-:W-:Y:S05]  /*6b50*/  WARPSYNC.ALL ;  /* 0x0000000000007948 */ /* 0x000fea0003800000 */
[----:B------:R-:W-:Y:S01]  /*6b60*/  R2UR UR4, R25 ;  /* 0x00000000190472ca */ /* 0x000fe200000e0000 */
[----:B------:R-:W1:Y:S01]  /*6b70*/  S2R R65, SR_CgaCtaId ;  /* 0x0000000000417919 */ /* 0x000e620000008800 */
[C---:B------:R-:W-:Y:S01]  /*6b80*/  SHF.L.U32 R20, R29.reuse, 0x10, RZ ;  /* 0x000000101d147819 */ /* 0x040fe200000006ff */
[----:B------:R-:W-:Y:S01]  /*6b90*/  BSSY.RECONVERGENT B0, `(.L_x_113) ;  /* 0x0000054000007945 */ /* 0x000fe20003800200 */
[----:B------:R-:W-:Y:S02]  /*6ba0*/  LOP3.LUT R21, R29, 0xffff0000, RZ, 0xc0, !PT ;  /* 0xffff00001d157812 */ /* 0x000fe400078ec0ff */
[----:B------:R-:W-:Y:S02]  /*6bb0*/  ISETP.NE.AND P6, PT, R58, RZ, PT ;  /* 0x000000ff3a00720c */ /* 0x000fe40003fc5270 */
[----:B------:R-:W-:Y:S05]  /*6bc0*/  ISETP.NE.AND P0, PT, R57, RZ, PT ;  /* 0x000000ff3900720c */ /* 0x000fea0003f05270 */
[----:B------:R-:W3:Y:S02]  /*6bd0*/  LDTM.16dp256bit.x4 R4, tmem[UR4+0x20] ;  /* 0x00002004000479ee */ /* 0x000ee40008120000 */
[----:B---3--:R-:W-:Y:S01]  /*6be0*/  FMUL R0, R24, R4 ;  /* 0x0000000418007220 */ /* 0x008fe20000400000 */
[----:B------:R-:W-:Y:S01]  /*6bf0*/  LOP3.LUT R4, R28, 0xffff0000, RZ, 0xc0, !PT ;  /* 0xffff00001c047812 */ /* 0x000fe200078ec0ff */
[C---:B------:R-:W-:Y:S01]  /*6c00*/  FMUL R2, R24.reuse, R5 ;  /* 0x0000000518027220 */ /* 0x040fe20000400000 */
[C---:B------:R-:W-:Y:S01]  /*6c10*/  FMUL R7, R24.reuse, R7 ;  /* 0x0000000718077220 */ /* 0x040fe20000400000 */
[C---:B------:R-:W-:Y:S01]  /*6c20*/  FFMA R0, R27.reuse, R3, R0 ;  /* 0x000000031b007223 */ /* 0x040fe20000000000 */
[C---:B------:R-:W-:Y:S01]  /*6c30*/  FMUL R3, R24.reuse, R6 ;  /* 0x0000000618037220 */ /* 0x040fe20000400000 */
[C---:B------:R-:W-:Y:S01]  /*6c40*/  FFMA R2, R27.reuse, R4, R2 ;  /* 0x000000041b027223 */ /* 0x040fe20000000002 */
[C---:B------:R-:W-:Y:S01]  /*6c50*/  FMUL R4, R24.reuse, R8 ;  /* 0x0000000818047220 */ /* 0x040fe20000400000 */
[----:B------:R-:W-:Y:S01]  /*6c60*/  FMUL R8, R24, R12 ;  /* 0x0000000c18087220 */ /* 0x000fe20000400000 */
[C---:B------:R-:W-:Y:S01]  /*6c70*/  FFMA R3, R27.reuse, R20, R3 ;  /* 0x000000141b037223 */ /* 0x040fe20000000003 */
[----:B------:R-:W-:Y:S01]  /*6c80*/  FFMA R7, R27, R21, R7 ;  /* 0x000000151b077223 */ /* 0x000fe20000000007 */
[----:B------:R-:W-:Y:S01]  /*6c90*/  F2FP.BF16.F32.PACK_AB R32, R2, R0 ;  /* 0x000000000220723e */ /* 0x000fe200000010ff */
[----:B------:R-:W-:Y:S01]  /*6ca0*/  FMUL R12, R24, R16 ;  /* 0x00000010180c7220 */ /* 0x000fe20000400000 */
[----:B------:R-:W-:Y:S01]  /*6cb0*/  SHF.L.U32 R16, R30, 0x10, RZ ;  /* 0x000000101e107819 */ /* 0x000fe200000006ff */
[----:B------:R-:W-:Y:S01]  /*6cc0*/  FMUL R5, R24, R9 ;  /* 0x0000000918057220 */ /* 0x000fe20000400000 */
[----:B------:R-:W-:Y:S01]  /*6cd0*/  LOP3.LUT R0, R30, 0xffff0000, RZ, 0xc0, !PT ;  /* 0xffff00001e007812 */ /* 0x000fe200078ec0ff */
[C---:B------:R-:W-:Y:S01]  /*6ce0*/  FMUL R6, R24.reuse, R10 ;  /* 0x0000000a18067220 */ /* 0x040fe20000400000 */
[----:B------:R-:W-:Y:S01]  /*6cf0*/  SHF.L.U32 R2, R31, 0x10, RZ ;  /* 0x000000101f027819 */ /* 0x000fe200000006ff */
[----:B------:R-:W-:Y:S01]  /*6d00*/  FFMA R4, R27, R16, R4 ;  /* 0x000000101b047223 */ /* 0x000fe20000000004 */
[----:B------:R-:W-:Y:S01]  /*6d10*/  F2FP.BF16.F32.PACK_AB R33, R7, R3 ;  /* 0x000000030721723e */ /* 0x000fe200000010ff */
[----:B------:R-:W-:Y:S01]  /*6d20*/  FFMA R5, R27, R0, R5 ;  /* 0x000000001b057223 */ /* 0x000fe20000000005 */
[----:B------:R-:W-:Y:S01]  /*6d30*/  LOP3.LUT R3, R31, 0xffff0000, RZ, 0xc0, !PT ;  /* 0xffff00001f037812 */ /* 0x000fe200078ec0ff */
[----:B------:R-:W-:Y:S01]  /*6d40*/  FMUL R11, R24, R11 ;  /* 0x0000000b180b7220 */ /* 0x000fe20000400000 */
[C---:B------:R-:W-:Y:S01]  /*6d50*/  SHF.L.U32 R0, R36.reuse, 0x10, RZ ;  /* 0x0000001024007819 */ /* 0x040fe200000006ff */
[C---:B------:R-:W-:Y:S01]  /*6d60*/  FFMA R6, R27.reuse, R2, R6 ;  /* 0x000000021b067223 */ /* 0x040fe20000000006 */
[----:B------:R-:W-:Y:S01]  /*6d70*/  LOP3.LUT R2, R36, 0xffff0000, RZ, 0xc0, !PT ;  /* 0xffff000024027812 */ /* 0x000fe200078ec0ff */
[----:B------:R-:W-:Y:S01]  /*6d80*/  FFMA R11, R27, R3, R11 ;  /* 0x000000031b0b7223 */ /* 0x000fe2000000000b */
[----:B------:R-:W-:Y:S01]  /*6d90*/  SHF.L.U32 R3, R37, 0x10, RZ ;  /* 0x0000001025037819 */ /* 0x000fe200000006ff */
[C---:B------:R-:W-:Y:S01]  /*6da0*/  FMUL R9, R24.reuse, R13 ;  /* 0x0000000d18097220 */ /* 0x040fe20000400000 */
[----:B------:R-:W-:Y:S01]  /*6db0*/  F2FP.BF16.F32.PACK_AB R34, R5, R4 ;  /* 0x000000040522723e */ /* 0x000fe200000010ff */
[----:B------:R-:W-:Y:S01]  /*6dc0*/  FMUL R10, R24, R14 ;  /* 0x0000000e180a7220 */ /* 0x000fe20000400000 */
[----:B------:R-:W-:Y:S01]  /*6dd0*/  SHF.L.U32 R4, R39, 0x10, RZ ;  /* 0x0000001027047819 */ /* 0x000fe200000006ff */
[----:B------:R-:W-:Y:S01]  /*6de0*/  FFMA R8, R27, R0, R8 ;  /* 0x000000001b087223 */ /* 0x000fe20000000008 */
[----:B------:R-:W-:Y:S01]  /*6df0*/  LOP3.LUT R0, R37, 0xffff0000, RZ, 0xc0, !PT ;  /* 0xffff000025007812 */ /* 0x000fe200078ec0ff */
[C---:B------:R-:W-:Y:S01]  /*6e00*/  FFMA R9, R27.reuse, R2, R9 ;  /* 0x000000021b097223 */ /* 0x040fe20000000009 */
[C---:B------:R-:W-:Y:S01]  /*6e10*/  SHF.L.U32 R2, R38.reuse, 0x10, RZ ;  /* 0x0000001026027819 */ /* 0x040fe200000006ff */
[----:B------:R-:W-:Y:S01]  /*6e20*/  FFMA R10, R27, R3, R10 ;  /* 0x000000031b0a7223 */ /* 0x000fe2000000000a */
[----:B------:R-:W-:Y:S01]  /*6e30*/  LOP3.LUT R3, R38, 0xffff0000, RZ, 0xc0, !PT ;  /* 0xffff000026037812 */ /* 0x000fe200078ec0ff */
[C---:B------:R-:W-:Y:S01]  /*6e40*/  FMUL R15, R24.reuse, R15 ;  /* 0x0000000f180f7220 */ /* 0x040fe20000400000 */
[----:B------:R-:W-:Y:S01]  /*6e50*/  LOP3.LUT R5, R39, 0xffff0000, RZ, 0xc0, !PT ;  /* 0xffff000027057812 */ /* 0x000fe200078ec0ff */
[C---:B------:R-:W-:Y:S01]  /*6e60*/  FMUL R13, R24.reuse, R17 ;  /* 0x00000011180d7220 */ /* 0x040fe20000400000 */
[----:B------:R-:W-:Y:S01]  /*6e70*/  F2FP.BF16.F32.PACK_AB R35, R11, R6 ;  /* 0x000000060b23723e */ /* 0x000fe200000010ff */
[C---:B------:R-:W-:Y:S01]  /*6e80*/  FMUL R14, R24.reuse, R18 ;  /* 0x00000012180e7220 */ /* 0x040fe20000400000 */
[C---:B------:R-:W-:Y:S01]  /*6e90*/  FFMA R15, R27.reuse, R0, R15 ;  /* 0x000000001b0f7223 */ /* 0x040fe2000000000f */
[----:B------:R-:W-:Y:S01]  /*6ea0*/  FMUL R19, R24, R19 ;  /* 0x0000001318137220 */ /* 0x000fe20000400000 */
[----:B------:R-:W-:Y:S01]  /*6eb0*/  FFMA R12, R27, R2, R12 ;  /* 0x000000021b0c7223 */ /* 0x000fe2000000000c */
[----:B------:R3:W-:Y:S01]  /*6ec0*/  STSM.16.M88.4 [R60+0x1200], R32 ;  /* 0x001200203c007844 */ /* 0x0007e20000000200 */
[----:B------:R-:W-:Y:S01]  /*6ed0*/  F2FP.BF16.F32.PACK_AB R8, R9, R8 ;  /* 0x000000080908723e */ /* 0x000fe200000010ff */
[----:B------:R-:W-:Y:S01]  /*6ee0*/  FFMA R13, R27, R3, R13 ;  /* 0x000000031b0d7223 */ /* 0x000fe2000000000d */
[----:B------:R-:W-:Y:S01]  /*6ef0*/  F2FP.BF16.F32.PACK_AB R9, R15, R10 ;  /* 0x0000000a0f09723e */ /* 0x000fe200000010ff */
[C---:B------:R-:W-:Y:S01]  /*6f00*/  FFMA R14, R27.reuse, R4, R14 ;  /* 0x000000041b0e7223 */ /* 0x040fe2000000000e */
[----:B------:R-:W-:Y:S01]  /*6f10*/  FFMA R19, R27, R5, R19 ;  /* 0x000000051b137223 */ /* 0x000fe20000000013 */
[----:B------:R-:W-:Y:S02]  /*6f20*/  MOV R0, UR46 ;  /* 0x0000002e00007c02 */ /* 0x000fe40008000f00 */
[----:B------:R-:W-:Y:S02]  /*6f30*/  F2FP.BF16.F32.PACK_AB R10, R13, R12 ;  /* 0x0000000c0d0a723e */ /* 0x000fe400000010ff */
[----:B------:R-:W-:Y:S02]  /*6f40*/  F2FP.BF16.F32.PACK_AB R11, R19, R14 ;  /* 0x0000000e130b723e */ /* 0x000fe400000010ff */
[----:B------:R-:W-:Y:S02]  /*6f50*/  @P6 LEA R0, R0, UR44, 0x3 ;  /* 0x0000002c00006c11 */ /* 0x000fe4000f8e18ff */
[----:B------:R-:W-:Y:S01]  /*6f60*/  LEA R2, R61, UR44, 0x3 ;  /* 0x0000002c3d027c11 */ /* 0x000fe2000f8e18ff */
[----:B------:R3:W-:Y:S01]  /*6f70*/  STSM.16.M88.4 [R59+0x1200], R8 ;  /* 0x001200083b007844 */ /* 0x0007e20000000200 */
[----:B------:R-:W-:Y:S02]  /*6f80*/  @P6 IADD3 R0, PT, PT, R0, 0x50, RZ ;  /* 0x0000005000006810 */ /* 0x000fe40007ffe0ff */
[----:B------:R-:W-:Y:S01]  /*6f90*/  @P6 SHF.L.U32 R3, R55, 0x1f, RZ ;  /* 0x0000001f37036819 */ /* 0x000fe200000006ff */
[----:B------:R-:W-:Y:S01]  /*6fa0*/  @!PT LDS RZ, [RZ] ;  /* 0x00000000fffff984 */ /* 0x000fe20000000800 */
[----:B------:R-:W-:Y:S01]  /*6fb0*/  @!PT LDS RZ, [RZ] ;  /* 0x00000000fffff984 */ /* 0x000fe20000000800 */
[----:B------:R-:W-:Y:S01]  /*6fc0*/  @!PT LDS RZ, [RZ] ;  /* 0x00000000fffff984 */ /* 0x000fe20000000800 */
[----:B------:R-:W-:Y:S01]  /*6fd0*/  @!PT LDS RZ, [RZ] ;  /* 0x00000000fffff984 */ /* 0x000fe20000000800 */
[----:B------:R4:W-:Y:S06]  /*6fe0*/  MEMBAR.ALL.CTA ;  /* 0x0000000000007992 */ /* 0x0009ec0000008000 */
[----:B----4-:R-:W4:Y:S01]  /*6ff0*/  FENCE.VIEW.ASYNC.S ;  /* 0x00000000000073c6 */ /* 0x010f220000000000 */
[----:B-1----:R-:W-:Y:S01]  /*7000*/  @P6 PRMT R0, R65, 0x654, R0 ;  /* 0x0000065441006816 */ /* 0x002fe20000000000 */
[----:B----4-:R-:W-:Y:S06]  /*7010*/  BAR.SYNC.DEFER_BLOCKING 0x1, 0x80 ;  /* 0x0042000000007b1d */ /* 0x010fec0000010000 */
[----:B------:R-:W-:Y:S05]  /*7020*/  @P0 BRA `(.L_x_114) ;  /* 0x0000000000280947 */ /* 0x000fea0003800000 */
[----:B------:R-:W1:Y:S01]  /*7030*/  LDCU.64 UR6, c[0x0][0x348] ;  /* 0x00006900ff0677ac */ /* 0x000e620008000a00 */
[----:B------:R-:W-:Y:S02]  /*7040*/  UIADD3 UR9, UPT, UPT, UR49, 0x20, URZ ;  /* 0x0000002031097890 */ /* 0x000fe4000fffe0ff */
[----:B------:R-:W-:Y:S01]  /*7050*/  UIADD3 UR8, UPT, UPT, UR44, 0x1200, URZ ;  /* 0x000012002c087890 */ /* 0x000fe2000fffe0ff */
[----:B------:R-:W-:Y:S01]  /*7060*/  UMOV UR10, UR50 ;  /* 0x00000032000a7c82 */ /* 0x000fe20008000000 */
[----:B------:R-:W-:Y:S01]  /*7070*/  UMOV UR11, UR36 ;  /* 0x00000024000b7c82 */ /* 0x000fe20008000000 */
[----:B-1----:R-:W-:Y:S04]  /*7080*/  UIADD3 UR4, UP0, UPT, UR6, 0x680, URZ ;  /* 0x0000068006047890 */ /* 0x002fe8000ff1e0ff */
[----:B------:R-:W-:Y:S09]  /*7090*/  UIADD3.X UR5, UPT, UPT, URZ, UR7, URZ, UP0, !UPT ;  /* 0x00000007ff057290 */ /* 0x000ff200087fe4ff */
[----:B------:R1:W-:Y:S01]  /*70a0*/  UTMASTG.3D [UR8], [UR4] ;  /* 0x00000008040073b5 */ /* 0x0003e20008010000 */
[----:B------:R0:W-:Y:S01]  /*70b0*/  UTMACMDFLUSH ;  /* 0x00000000000079b7 */ /* 0x0001e20000000000 */
[----:B-1----:R-:W-:Y:S04]  /*70c0*/  DEPBAR.LE SB0, 0x1 ;  /* 0x000080400000791a */ /* 0x002fe80000000000 */
.L_x_114:
[----:B------:R-:W-:Y:S05]  /*70d0*/  BSYNC.RECONVERGENT B0 ;  /* 0x0000000000007941 */ /* 0x000fea0003800200 */
.L_x_113:
[----:B------:R-:W-:Y:S01]  /*70e0*/  BAR.SYNC.DEFER_BLOCKING 0x1, 0x80 ;  /* 0x0042000000007b1d */ /* 0x000fe20000010000 */
[----:B------:R-:W-:Y:S04]  /*70f0*/  UIADD3 UR4, UPT, UPT, UR46, 0x1, URZ ;  /* 0x000000012e047890 */ /* 0x000fe8000fffe0ff */
[----:B------:R-:W-:Y:S04]  /*7100*/  UISETP.NE.AND UP0, UPT, UR4, 0x4, UPT ;  /* 0x000000040400788c */ /* 0x000fe8000bf05270 */
[----:B------:R-:W-:Y:S01]  /*7110*/  USEL UR45, UR4, URZ, UP0 ;  /* 0x000000ff042d7287 */ /* 0x000fe20008000000 */
[----:B------:R1:W-:Y:S01]  /*7120*/  @P6 SYNCS.ARRIVE.TRANS64.RED.A1T0 RZ, [R0+URZ], RZ ;  /* 0x000000ff00ff69a7 */ /* 0x0003e200081004ff */
[----:B------:R-:W-:Y:S01]  /*7130*/  BSSY B1, `(.L_x_115) ;  /* 0x0000014000017945 */ /* 0x000fe20003800000 */
[----:B------:R-:W4:Y:S02]  /*7140*/  @P6 SYNCS.PHASECHK.TRANS64.TRYWAIT P0, [R2+URZ+0x30], R3 ;  /* 0x00003003020065a7 */ /* 0x000f2400080011ff */
[----:B----4-:R-:W-:Y:S01]  /*7150*/  @P6 SEL R63, RZ, 0x1, !P0 ;  /* 0x00000001ff3f6807 */ /* 0x010fe20004000000 */
[----:B-1----:R-:W-:Y:S06]  /*7160*/  @!P6 BRA `(.L_x_116) ;  /* 0x000000000040e947 */ /* 0x002fec0003800000 */
[----:B------:R-:W-:Y:S01]  /*7170*/  ISETP.NE.AND P1, PT, R64, RZ, PT ;  /* 0x000000ff4000720c */ /* 0x000fe20003f25270 */
[----:B------:R-:W-:Y:S01]  /*7180*/  BSSY B0, `(.L_x_117) ;  /* 0x0000009000007945 */ /* 0x000fe20003800000 */
[----:B------:R-:W-:Y:S11]  /*7190*/  ISETP.NE.AND P0, PT, R63, RZ, PT ;  /* 0x000000ff3f00720c */ /* 0x000ff60003f05270 */
[----:B------:R-:W-:Y:S05]  /*71a0*/  @P1 IMAD R3, R61, 0x1000, R62 ;  /* 0x000010003d031824 */ /* 0x000fea00078e023e */
[----:B------:R-:W-:Y:S05]  /*71b0*/  @P1 IADD3 R0, PT, PT, R3, UR44, RZ ;  /* 0x0000002c03001c10 */ /* 0x000fea000fffe0ff */
[----:B------:R-:W-:Y:S01]  /*71c0*/  @P1 IMAD.IADD R0, R56, 0x1, R0 ;  /* 0x0000000138001824 */ /* 0x000fe200078e0200 */
[----:B------:R-:W-:Y:S06]  /*71d0*/  @P0 BRA `(.L_x_118) ;  /* 0x00000000000c0947 */ /* 0x000fec0003800000 */
[----:B------:R-:W-:Y:S04]  /*71e0*/  SHF.L.U32 R4, R55, 0x1f, RZ ;  /* 0x0000001f37047819 */ /* 0x000fe800000006ff */
[----:B------:R-:W1:Y:S02]  /*71f0*/  SYNCS.PHASECHK.TRANS64.TRYWAIT P0, [R2+URZ+0x30], R4 ;  /* 0x00003004020075a7 */ /* 0x000e6400080011ff */
[----:B-1----:R-:W-:Y:S05]  /*7200*/  @!P0 BRA `(.L_x_119) ;  /* 0x0000001c00808947 */ /* 0x002fea0003800000 */
.L_x_118:
[----:B------:R-:W-:Y:S05]  /*7210*/  BSYNC B0 ;  /* 0x0000000000007941 */ /* 0x000fea0003800000 */
.L_x_117:
[----:B------:R-:W-:Y:S02]  /*7220*/  ISETP.NE.AND P0, PT, R64, RZ, PT ;  /* 0x000000ff4000720c */ /* 0x000fe40003f05270 */
[----:B------:R-:W-:Y:S11]  /*7230*/  IADD3 R61, PT, PT, R61, 0x1, RZ ;  /* 0x000000013d3d7810 */ /* 0x000ff60007ffe0ff */
[----:B------:R-:W-:Y:S05]  /*7240*/  @P0 WARPSYNC.ALL ;  /* 0x0000000000000948 */ /* 0x000fea0003800000 */
[----:B------:R4:W1:Y:S04]  /*7250*/  @P0 LDSM.16.M88.4 R28, [R3+UR44+0x200] ;  /* 0x0002002c031c083b */ /* 0x0008680008000200 */
[----:B------:R4:W1:Y:S02]  /*7260*/  @P0 LDSM.16.M88.4 R36, [R0+0x200] ;  /* 0x000200000024083b */ /* 0x0008640000000200 */
.L_x_116:
[----:B------:R-:W-:Y:S05]  /*7270*/  BSYNC B1 ;  /* 0x0000000000017941 */ /* 0x000fea0003800000 */
.L_x_115:
[----:B----4-:R-:W-:Y:S05]  /*7280*/  VIADD R0, R25, 0x40 ;  /* 0x0000004019007836 */ /* 0x010fea0000000000 */
[----:B------:R-:W-:Y:S04]  /*7290*/  SHF.R.U32.HI R0, RZ, 0x15, R0 ;  /* 0x00000015ff007819 */ /* 0x000fe80000011600 */
[----:B------:R-:W-:Y:S11]  /*72a0*/  LOP3.LUT P0, RZ, R0, 0x3, R46, 0x48, !PT ;  /* 0x0000000300ff7812 */ /* 0x000ff6000780482e */
[----:B------:R-:W-:Y:S02]  /*72b0*/  @!UPT UIADD3 URZ, UPT, UPT, URZ, URZ, URZ ;  /* 0x000000fffffff290 */ /* 0x000fe4000fffe0ff */
[----:B------:R-:W-:Y:S05]  /*72c0*/  @!P0 BRA `(.L_x_120) ;  /* 0x0000000000408947 */ /* 0x000fea0003800000 */
[----:B------:R-:W4:Y:S01]  /*72d0*/  LDCU.64 UR8, c[0x4][0x70] ;  /* 0x01000e00ff0877ac */ /* 0x000f220008000a00 */
[----:B------:R-:W-:Y:S01]  /*72e0*/  MOV R3, 0x0 ;  /* 0x0000000000037802 */ /* 0x000fe20000000f00 */
[----:B------:R-:W-:Y:S02]  /*72f0*/  HFMA2 R12, -RZ, RZ, 0, 5.9604644775390625e-08 ;  /* 0x00000001ff0c7431 */ /* 0x000fe400000001ff */
[----:B---3--:R-:W-:Y:S02]  /*7300*/  IMAD.MOV.U32 R8, RZ, RZ, 0x192 ;  /* 0x00000192ff087424 */ /* 0x008fe400078e00ff */
[----:B------:R-:W-:Y:S01]  /*7310*/  IMAD.MOV.U32 R13, RZ, RZ, RZ ;  /* 0x000000ffff0d7224 */ /* 0x000fe200078e00ff */
[----:B------:R-:W3:Y:S01]  /*7320*/  LDCU.64 UR6, c[0x4][0x78] ;  /* 0x01000f00ff0677ac */ /* 0x000ee20008000a00 */
[----:B-1----:R-:W1:Y:S01]  /*7330*/  LDC.64 R2, c[0x4][R3] ;  /* 0x0100000003027b82 */ /* 0x002e620000000a00 */
[----:B------:R-:W5:Y:S01]  /*7340*/  LDCU.64 UR4, c[0x4][0x10] ;  /* 0x01000200ff0477ac */ /* 0x000f620008000a00 */
[----:B----4-:R-:W-:Y:S01]  /*7350*/  MOV R5, UR9 ;  /* 0x0000000900057c02 */ /* 0x010fe20008000f00 */
[----:B------:R-:W-:Y:S01]  /*7360*/  IMAD.U32 R4, RZ, RZ, UR8 ;  /* 0x00000008ff047e24 */ /* 0x000fe2000f8e00ff */
[----:B---3--:R-:W-:Y:S01]  /*7370*/  MOV R7, UR7 ;  /* 0x0000000700077c02 */ /* 0x008fe20008000f00 */
[----:B------:R-:W-:Y:S01]  /*7380*/  IMAD.U32 R6, RZ, RZ, UR6 ;  /* 0x00000006ff067e24 */ /* 0x000fe2000f8e00ff */
[----:B-----5:R-:W-:Y:S01]  /*7390*/  MOV R11, UR5 ;  /* 0x00000005000b7c02 */ /* 0x020fe20008000f00 */
[----:B------:R-:W-:Y:S02]  /*73a0*/  IMAD.U32 R10, RZ, RZ, UR4 ;  /* 0x00000004ff0a7e24 */ /* 0x000fe4000f8e00ff */
[----:B------:R-:W-:Y:S07]  /*73b0*/  LEPC R20, `(.L_x_120) ;  /* 0x000000001014794e */ /* 0x000fee0000000000 */
[----:B-12---:R-:W-:Y:S05]  /*73c0*/  CALL.ABS.NOINC R2 ;  /* 0x0000000002007343 */ /* 0x006fea0003c00000 */
.L_x_120:
[----:B-1----:R-:W-:Y:S01]  /*73d0*/  SHF.L.U32 R3, R28, 0x10, RZ ;  /* 0x000000101c037819 */ /* 0x002fe200000006ff */
[----:B------:R-:W-:Y:S05]  /*73e0*/  WARPSYNC.ALL ;  /* 0x0000000000007948 */ /* 0x000fea0003800000 */
[----:B------:R-:W-:Y:S01]  /*73f0*/  R2UR UR4, R25 ;  /* 0x00000000190472ca */ /* 0x000fe200000e0000 */
[----:B------:R-:W-:Y:S01]  /*7400*/  BSSY.RECONVERGENT B0, `(.L_x_121) ;  /* 0x0000055000007945 */ /* 0x000fe20003800200 */
[C---:B------:R-:W-:Y:S02]  /*7410*/  SHF.L.U32 R20, R29.reuse, 0x10, RZ ;  /* 0x000000101d147819 */ /* 0x040fe400000006ff */
[----:B------:R-:W-:Y:S02]  /*7420*/  LOP3.LUT R21, R29, 0xffff0000, RZ, 0xc0, !PT ;  /* 0xffff00001d157812 */ /* 0x000fe400078ec0ff */
[----:B------:R-:W-:Y:S02]  /*7430*/  ISETP.NE.AND P6, PT, R58, RZ, PT ;  /* 0x000000ff3a00720c */ /* 0x000fe40003fc5270 */
[----:B------:R-:W-:Y:S05]  /*7440*/  ISETP.NE.AND P0, PT, R57, RZ, PT ;  /* 0x000000ff3900720c */ /* 0x000fea0003f05270 */
[----:B---3--:R-:W1:Y:S02]  /*7450*/  LDTM.16dp256bit.x4 R4, tmem[UR4+0x40] ;  /* 0x00004004000479ee */ /* 0x008e640008120000 */
[----:B-1----:R-:W-:Y:S01]  /*7460*/  FMUL R0, R24, R4 ;  /* 0x0000000418007220 */ /* 0x002fe20000400000 */
[----:B------:R-:W-:Y:S01]  /*7470*/  LOP3.LUT R4, R28, 0xffff0000, RZ, 0xc0, !PT ;  /* 0xffff00001c047812 */ /* 0x000fe200078ec0ff */
[C---:B------:R-:W-:Y:S01]  /*7480*/  FMUL R2, R24.reuse, R5 ;  /* 0x0000000518027220 */ /* 0x040fe20000400000 */
        /* <DEDUP_REMOVED lines=26> */
[----:B------:R-:W-:Y:S01]  /*7630*/  FMUL R10, R24, R14 ;  /* 0x0000000e180a7220 */ /* 0x000fe20000400000 */
[----:B------:R-:W-:Y:S01]  /*7640*/  SHF.L.U32 R4, R39, 0x10, RZ ;  /* 0x0000001027047819 */ /* 0x000fe200000006ff */
[----:B------:R-:W-:Y:S01]  /*7650*/  FFMA R11, R27, R16, R11 ;  /* 0x000000101b0b7223 */ /* 0x000fe2000000000b */
[----:B------:R-:W-:Y:S01]  /*7660*/  LOP3.LUT R5, R39, 0xffff0000, RZ, 0xc0, !PT ;  /* 0xffff000027057812 */ /* 0x000fe200078ec0ff */
[----:B------:R-:W-:Y:S01]  /*7670*/  FFMA R8, R27, R0, R8 ;  /* 0x000000001b087223 */ /* 0x000fe20000000008 */
[----:B------:R-:W-:Y:S01]  /*7680*/  LOP3.LUT R0, R37, 0xffff0000, RZ, 0xc0, !PT ;  /* 0xffff000025007812 */ /* 0x000fe200078ec0ff */
[C---:B------:R-:W-:Y:S01]  /*7690*/  FFMA R9, R27.reuse, R2, R9 ;  /* 0x000000021b097223 */ /* 0x040fe20000000009 */
[C---:B------:R-:W-:Y:S01]  /*76a0*/  SHF.L.U32 R2, R38.reuse, 0x10, RZ ;  /* 0x0000001026027819 */ /* 0x040fe200000006ff */
[----:B------:R-:W-:Y:S01]  /*76b0*/  FFMA R10, R27, R3, R10 ;  /* 0x000000031b0a7223 */ /* 0x000fe2000000000a */
[----:B------:R-:W-:Y:S01]  /*76c0*/  LOP3.LUT R3, R38, 0xffff0000, RZ, 0xc0, !PT ;  /* 0xffff000026037812 */ /* 0x000fe200078ec0ff */
[C---:B------:R-:W-:Y:S01]  /*76d0*/  FMUL R15, R24.reuse, R15 ;  /* 0x0000000f180f7220 */ /* 0x040fe20000400000 */
[----:B------:R-:W-:Y:S01]  /*76e0*/  F2FP.BF16.F32.PACK_AB R35, R11, R6 ;  /* 0x000000060b23723e */ /* 0x000fe200000010ff */
[C---:B------:R-:W-:Y:S01]  /*76f0*/  FMUL R13, R24.reuse, R17 ;  /* 0x00000011180d7220 */ /* 0x040fe20000400000 */
[C---:B------:R-:W-:Y:S01]  /*7700*/  FMUL R14, R24.reuse, R18 ;  /* 0x00000012180e7220 */ /* 0x040fe20000400000 */
[----:B------:R-:W-:Y:S01]  /*7710*/  FFMA R15, R27, R0, R15 ;  /* 0x000000001b0f7223 */ /* 0x000fe2000000000f */
[----:B------:R-:W-:Y:S01]  /*7720*/  FMUL R19, R24, R19 ;  /* 0x0000001318137220 */ /* 0x000fe20000400000 */
[----:B------:R1:W-:Y:S01]  /*7730*/  STSM.16.M88.4 [R60+0x2200], R32 ;  /* 0x002200203c007844 */ /* 0x0003e20000000200 */
[----:B------:R-:W-:Y:S01]  /*7740*/  F2FP.BF16.F32.PACK_AB R8, R9, R8 ;  /* 0x000000080908723e */ /* 0x000fe200000010ff */
[----:B------:R-:W-:Y:S01]  /*7750*/  FFMA R12, R27, R2, R12 ;  /* 0x000000021b0c7223 */ /* 0x000fe2000000000c */
[----:B------:R-:W-:Y:S01]  /*7760*/  F2FP.BF16.F32.PACK_AB R9, R15, R10 ;  /* 0x0000000a0f09723e */ /* 0x000fe200000010ff */
[C---:B------:R-:W-:Y:S01]  /*7770*/  FFMA R13, R27.reuse, R3, R13 ;  /* 0x000000031b0d7223 */ /* 0x040fe2000000000d */
        /* <DEDUP_REMOVED lines=15> */
[----:B---3--:R-:W3:Y:S01]  /*7870*/  FENCE.VIEW.ASYNC.S ;  /* 0x00000000000073c6 */ /* 0x008ee20000000000 */
[----:B------:R-:W-:Y:S01]  /*7880*/  @P6 PRMT R0, R65, 0x654, R0 ;  /* 0x0000065441006816 */ /* 0x000fe20000000000 */
[----:B---3--:R-:W-:Y:S06]  /*7890*/  BAR.SYNC.DEFER_BLOCKING 0x1, 0x80 ;  /* 0x0042000000007b1d */ /* 0x008fec0000010000 */
[----:B------:R-:W-:Y:S05]  /*78a0*/  @P0 BRA `(.L_x_122) ;  /* 0x0000000000280947 */ /* 0x000fea0003800000 */
[----:B------:R-:W3:Y:S01]  /*78b0*/  LDCU.64 UR6, c[0x0][0x348] ;  /* 0x00006900ff0677ac */ /* 0x000ee20008000a00 */
[----:B------:R-:W-:Y:S02]  /*78c0*/  UIADD3 UR9, UPT, UPT, UR49, 0x40, URZ ;  /* 0x0000004031097890 */ /* 0x000fe4000fffe0ff */
[----:B------:R-:W-:Y:S01]  /*78d0*/  UIADD3 UR8, UPT, UPT, UR44, 0x2200, URZ ;  /* 0x000022002c087890 */ /* 0x000fe2000fffe0ff */
[----:B------:R-:W-:Y:S01]  /*78e0*/  UMOV UR10, UR50 ;  /* 0x00000032000a7c82 */ /* 0x000fe20008000000 */
[----:B------:R-:W-:Y:S01]  /*78f0*/  UMOV UR11, UR36 ;  /* 0x00000024000b7c82 */ /* 0x000fe20008000000 */
[----:B---3--:R-:W-:Y:S04]  /*7900*/  UIADD3 UR4, UP0, UPT, UR6, 0x680, URZ ;  /* 0x0000068006047890 */ /* 0x008fe8000ff1e0ff */
[----:B------:R-:W-:Y:S09]  /*7910*/  UIADD3.X UR5, UPT, UPT, URZ, UR7, URZ, UP0, !UPT ;  /* 0x00000007ff057290 */ /* 0x000ff200087fe4ff */
[----:B------:R3:W-:Y:S01]  /*7920*/  UTMASTG.3D [UR8], [UR4] ;  /* 0x00000008040073b5 */ /* 0x0007e20008010000 */
[----:B------:R0:W-:Y:S01]  /*7930*/  UTMACMDFLUSH ;  /* 0x00000000000079b7 */ /* 0x0001e20000000000 */
[----:B---3--:R-:W-:Y:S04]  /*7940*/  DEPBAR.LE SB0, 0x1 ;  /* 0x000080400000791a */ /* 0x008fe80000000000 */
.L_x_122:
[----:B------:R-:W-:Y:S05]  /*7950*/  BSYNC.RECONVERGENT B0 ;  /* 0x0000000000007941 */ /* 0x000fea0003800200 */
.L_x_121:
        /* <DEDUP_REMOVED lines=8> */
[----:B---3--:R-:W-:Y:S06]  /*79e0*/  @!P6 BRA `(.L_x_124) ;  /* 0x000000000040e947 */ /* 0x008fec0003800000 */
        /* <DEDUP_REMOVED lines=8> */
[----:B------:R-:W3:Y:S02]  /*7a70*/  SYNCS.PHASECHK.TRANS64.TRYWAIT P0, [R3+URZ+0x30], R0 ;  /* 0x00003000030075a7 */ /* 0x000ee400080011ff */
[----:B---3--:R-:W-:Y:S05]  /*7a80*/  @!P0 BRA `(.L_x_127) ;  /* 0x0000001400748947 */ /* 0x008fea0003800000 */
.L_x_126:
[----:B------:R-:W-:Y:S05]  /*7a90*/  BSYNC B0 ;  /* 0x0000000000007941 */ /* 0x000fea0003800000 */
.L_x_125:
[----:B------:R-:W-:Y:S11]  /*7aa0*/  ISETP.NE.AND P0, PT, R64, RZ, PT ;  /* 0x000000ff4000720c */ /* 0x000ff60003f05270 */
[----:B------:R-:W-:Y:S02]  /*7ab0*/  @!UPT UIADD3 URZ, UPT, UPT, URZ, URZ, URZ ;  /* 0x000000fffffff290 */ /* 0x000fe4000fffe0ff */
[----:B------:R-:W-:Y:S05]  /*7ac0*/  @P0 WARPSYNC.ALL ;  /* 0x0000000000000948 */ /* 0x000fea0003800000 */
[----:B------:R4:W1:Y:S04]  /*7ad0*/  @P0 LDSM.16.M88.4 R28, [R61+UR44+0x200] ;  /* 0x0002002c3d1c083b */ /* 0x0008680008000200 */
[----:B------:R4:W1:Y:S02]  /*7ae0*/  @P0 LDSM.16.M88.4 R36, [R2+0x200] ;  /* 0x000200000224083b */ /* 0x0008640000000200 */
.L_x_124:
[----:B------:R-:W-:Y:S05]  /*7af0*/  BSYNC B1 ;  /* 0x0000000000017941 */ /* 0x000fea0003800000 */
.L_x_123:
[----:B---3--:R-:W-:Y:S05]  /*7b00*/  VIADD R0, R25, 0x60 ;  /* 0x0000006019007836 */ /* 0x008fea0000000000 */
[----:B------:R-:W-:Y:S04]  /*7b10*/  SHF.R.U32.HI R0, RZ, 0x15, R0 ;  /* 0x00000015ff007819 */ /* 0x000fe80000011600 */
[----:B------:R-:W-:Y:S11]  /*7b20*/  LOP3.LUT P0, RZ, R0, 0x3, R46, 0x48, !PT ;  /* 0x0000000300ff7812 */ /* 0x000ff6000780482e */
[----:B------:R-:W-:Y:S02]  /*7b30*/  @!UPT UIADD3 URZ, UPT, UPT, URZ, URZ, URZ ;  /* 0x000000fffffff290 */ /* 0x000fe4000fffe0ff */
[----:B------:R-:W-:Y:S05]  /*7b40*/  @!P0 BRA `(.L_x_128) ;  /* 0x0000000000408947 */ /* 0x000fea0003800000 */
[----:B------:R-:W3:Y:S01]  /*7b50*/  LDCU.64 UR8, c[0x4][0x70] ;  /* 0x01000e00ff0877ac */ /* 0x000ee20008000a00 */
[----:B------:R-:W-:Y:S01]  /*7b60*/  MOV R3, 0x0 ;  /* 0x0000000000037802 */ /* 0x000fe20000000f00 */
[----:B------:R-:W-:Y:S02]  /*7b70*/  HFMA2 R12, -RZ, RZ, 0, 5.9604644775390625e-08 ;  /* 0x00000001ff0c7431 */ /* 0x000fe400000001ff */
[----:B-1----:R-:W-:Y:S02]  /*7b80*/  IMAD.MOV.U32 R8, RZ, RZ, 0x192 ;  /* 0x00000192ff087424 */ /* 0x002fe400078e00ff */
[----:B------:R-:W-:Y:S01]  /*7b90*/  IMAD.MOV.U32 R13, RZ, RZ, RZ ;  /* 0x000000ffff0d7224 */ /* 0x000fe200078e00ff */
[----:B------:R-:W1:Y:S01]  /*7ba0*/  LDCU.64 UR6, c[0x4][0x78] ;  /* 0x01000f00ff0677ac */ /* 0x000e620008000a00 */
[----:B----4-:R-:W4:Y:S01]  /*7bb0*/  LDC.64 R2, c[0x4][R3] ;  /* 0x0100000003027b82 */ /* 0x010f220000000a00 */
        /* <DEDUP_REMOVED lines=9> */
.L_x_128:
[----:B------:R-:W-:Y:S01]  /*7c50*/  ISETP.NE.AND P0, PT, R57, RZ, PT ;  /* 0x000000ff3900720c */ /* 0x000fe20003f05270 */
[----:B------:R-:W-:Y:S05]  /*7c60*/  WARPSYNC.ALL ;  /* 0x0000000000007948 */ /* 0x000fea0003800000 */
[----:B------:R-:W-:Y:S01]  /*7c70*/  R2UR UR4, R25 ;  /* 0x00000000190472ca */ /* 0x000fe200000e0000 */
[----:B------:R-:W3:Y:S01]  /*7c80*/  S2UR UR5, SR_CgaCtaId ;  /* 0x00000000000579c3 */ /* 0x000ee20000008800 */
[C---:B-1----:R-:W-:Y:S01]  /*7c90*/  SHF.L.U32 R0, R28.reuse, 0x10, RZ ;  /* 0x000000101c007819 */ /* 0x042fe200000006ff */
[----:B------:R-:W-:Y:S01]  /*7ca0*/  BSSY.RECONVERGENT B0, `(.L_x_129) ;  /* 0x0000052000007945 */ /* 0x000fe20003800200 */
[----:B----4-:R-:W-:Y:S02]  /*7cb0*/  LOP3.LUT R2, R28, 0xffff0000, RZ, 0xc0, !PT ;  /* 0xffff00001c027812 */ /* 0x010fe400078ec0ff */
[C---:B------:R-:W-:Y:S02]  /*7cc0*/  SHF.L.U32 R3, R29.reuse, 0x10, RZ ;  /* 0x000000101d037819 */ /* 0x040fe400000006ff */
[----:B------:R-:W-:Y:S02]  /*7cd0*/  LOP3.LUT R20, R29, 0xffff0000, RZ, 0xc0, !PT ;  /* 0xffff00001d147812 */ /* 0x000fe400078ec0ff */
[C---:B------:R-:W-:Y:S02]  /*7ce0*/  SHF.L.U32 R21, R30.reuse, 0x10, RZ ;  /* 0x000000101e157819 */ /* 0x040fe400000006ff */
[----:B------:R-:W-:Y:S01]  /*7cf0*/  LOP3.LUT R25, R30, 0xffff0000, RZ, 0xc0, !PT ;  /* 0xffff00001e197812 */ /* 0x000fe200078ec0ff */
[----:B------:R-:W1:Y:S01]  /*7d00*/  LDTM.16dp256bit.x4 R4, tmem[UR4+0x60] ;  /* 0x00006004000479ee */ /* 0x000e620008120000 */
[----:B------:R-:W-:Y:S01]  /*7d10*/  R2UR UR4, R26 ;  /* 0x000000001a0472ca */ /* 0x000fe200000e0000 */
[----:B------:R-:W-:Y:S01]  /*7d20*/  NOP ;  /* 0x0000000000007918 */ /* 0x000fe20000000000 */
[C---:B------:R-:W-:Y:S02]  /*7d30*/  SHF.L.U32 R26, R31.reuse, 0x10, RZ ;  /* 0x000000101f1a7819 */ /* 0x040fe400000006ff */
[----:B------:R-:W-:Y:S02]  /*7d40*/  LOP3.LUT R28, R31, 0xffff0000, RZ, 0xc0, !PT ;  /* 0xffff00001f1c7812 */ /* 0x000fe400078ec0ff */
[C---:B------:R-:W-:Y:S02]  /*7d50*/  SHF.L.U32 R29, R36.reuse, 0x10, RZ ;  /* 0x00000010241d7819 */ /* 0x040fe400000006ff */
[----:B------:R-:W-:Y:S02]  /*7d60*/  LOP3.LUT R30, R36, 0xffff0000, RZ, 0xc0, !PT ;  /* 0xffff0000241e7812 */ /* 0x000fe400078ec0ff */
[C---:B------:R-:W-:Y:S02]  /*7d70*/  SHF.L.U32 R31, R37.reuse, 0x10, RZ ;  /* 0x00000010251f7819 */ /* 0x040fe400000006ff */
[----:B------:R-:W-:Y:S01]  /*7d80*/  LOP3.LUT R32, R37, 0xffff0000, RZ, 0xc0, !PT ;  /* 0xffff000025207812 */ /* 0x000fe200078ec0ff */
[----:B------:R-:W-:Y:S01]  /*7d90*/  UIADD3 UR4, UPT, UPT, UR4, 0xc0, URZ ;  /* 0x000000c004047890 */ /* 0x000fe2000fffe0ff */
[C---:B------:R-:W-:Y:S02]  /*7da0*/  SHF.L.U32 R33, R38.reuse, 0x10, RZ ;  /* 0x0000001026217819 */ /* 0x040fe400000006ff */
[----:B------:R-:W-:Y:S02]  /*7db0*/  LOP3.LUT R34, R38, 0xffff0000, RZ, 0xc0, !PT ;  /* 0xffff000026227812 */ /* 0x000fe400078ec0ff */
[C---:B------:R-:W-:Y:S02]  /*7dc0*/  SHF.L.U32 R35, R39.reuse, 0x10, RZ ;  /* 0x0000001027237819 */ /* 0x040fe400000006ff */
[----:B------:R-:W-:Y:S01]  /*7dd0*/  LOP3.LUT R36, R39, 0xffff0000, RZ, 0xc0, !PT ;  /* 0xffff000027247812 */ /* 0x000fe200078ec0ff */
[C---:B-1----:R-:W-:Y:S01]  /*7de0*/  FMUL R4, R24.reuse, R4 ;  /* 0x0000000418047220 */ /* 0x042fe20000400000 */
[----:B---3--:R-:W-:Y:S01]  /*7df0*/  UPRMT UR4, UR5, 0x654, UR4 ;  /* 0x0000065405047896 */ /* 0x008fe20008000004 */
[C---:B------:R-:W-:Y:S01]  /*7e00*/  FMUL R5, R24.reuse, R5 ;  /* 0x0000000518057220 */ /* 0x040fe20000400000 */
[C---:B------:R-:W-:Y:S01]  /*7e10*/  FMUL R6, R24.reuse, R6 ;  /* 0x0000000618067220 */ /* 0x040fe20000400000 */
[C---:B------:R-:W-:Y:S01]  /*7e20*/  FFMA R4, R27.reuse, R0, R4 ;  /* 0x000000001b047223 */ /* 0x040fe20000000004 */
[C---:B------:R-:W-:Y:S01]  /*7e30*/  FMUL R7, R24.reuse, R7 ;  /* 0x0000000718077220 */ /* 0x040fe20000400000 */
[C---:B------:R-:W-:Y:S01]  /*7e40*/  FFMA R5, R27.reuse, R2, R5 ;  /* 0x000000021b057223 */ /* 0x040fe20000000005 */
[C---:B------:R-:W-:Y:S01]  /*7e50*/  FFMA R6, R27.reuse, R3, R6 ;  /* 0x000000031b067223 */ /* 0x040fe20000000006 */
[C---:B------:R-:W-:Y:S01]  /*7e60*/  FMUL R8, R24.reuse, R8 ;  /* 0x0000000818087220 */ /* 0x040fe20000400000 */
[----:B------:R-:W-:Y:S01]  /*7e70*/  FFMA R7, R27, R20, R7 ;  /* 0x000000141b077223 */ /* 0x000fe20000000007 */
[----:B------:R-:W-:Y:S01]  /*7e80*/  SYNCS.ARRIVE.TRANS64.RED.A1T0 RZ, [UR4], RZ ;  /* 0x000000ffffff79a7 */ /* 0x000fe20008100404 */
[----:B------:R-:W-:Y:S01]  /*7e90*/  F2FP.BF16.F32.PACK_AB R4, R5, R4 ;  /* 0x000000040504723e */ /* 0x000fe200000010ff */
[----:B------:R-:W-:Y:S01]  /*7ea0*/  FFMA R8, R27, R21, R8 ;  /* 0x000000151b087223 */ /* 0x000fe20000000008 */
[C---:B------:R-:W-:Y:S01]  /*7eb0*/  FMUL R9, R24.reuse, R9 ;  /* 0x0000000918097220 */ /* 0x040fe20000400000 */
[----:B------:R-:W-:Y:S01]  /*7ec0*/  F2FP.BF16.F32.PACK_AB R5, R7, R6 ;  /* 0x000000060705723e */ /* 0x000fe200000010ff */
[C---:B------:R-:W-:Y:S01]  /*7ed0*/  FMUL R0, R24.reuse, R10 ;  /* 0x0000000a18007220 */ /* 0x040fe20000400000 */
[C---:B------:R-:W-:Y:S01]  /*7ee0*/  FMUL R2, R24.reuse, R11 ;  /* 0x0000000b18027220 */ /* 0x040fe20000400000 */
[C---:B------:R-:W-:Y:S01]  /*7ef0*/  FMUL R3, R24.reuse, R12 ;  /* 0x0000000c18037220 */ /* 0x040fe20000400000 */
[C---:B------:R-:W-:Y:S01]  /*7f00*/  FFMA R9, R27.reuse, R25, R9 ;  /* 0x000000191b097223 */ /* 0x040fe20000000009 */
[C---:B------:R-:W-:Y:S01]  /*7f10*/  FMUL R10, R24.reuse, R13 ;  /* 0x0000000d180a7220 */ /* 0x040fe20000400000 */
[C---:B------:R-:W-:Y:S01]  /*7f20*/  FFMA R0, R27.reuse, R26, R0 ;  /* 0x0000001a1b007223 */ /* 0x040fe20000000000 */
[C---:B------:R-:W-:Y:S01]  /*7f30*/  FMUL R11, R24.reuse, R14 ;  /* 0x0000000e180b7220 */ /* 0x040fe20000400000 */
[C---:B------:R-:W-:Y:S01]  /*7f40*/  FFMA R2, R27.reuse, R28, R2 ;  /* 0x0000001c1b027223 */ /* 0x040fe20000000002 */
[C---:B------:R-:W-:Y:S01]  /*7f50*/  FMUL R15, R24.reuse, R15 ;  /* 0x0000000f180f7220 */ /* 0x040fe20000400000 */
[C---:B------:R-:W-:Y:S01]  /*7f60*/  FMUL R12, R24.reuse, R16 ;  /* 0x00000010180c7220 */ /* 0x040fe20000400000 */
[C---:B------:R-:W-:Y:S01]  /*7f70*/  FFMA R3, R27.reuse, R29, R3 ;  /* 0x0000001d1b037223 */ /* 0x040fe20000000003 */
[C---:B------:R-:W-:Y:S01]  /*7f80*/  FMUL R13, R24.reuse, R17 ;  /* 0x00000011180d7220 */ /* 0x040fe20000400000 */
[C---:B------:R-:W-:Y:S01]  /*7f90*/  FFMA R10, R27.reuse, R30, R10 ;  /* 0x0000001e1b0a7223 */ /* 0x040fe2000000000a */
[C---:B------:R-:W-:Y:S01]  /*7fa0*/  FMUL R14, R24.reuse, R18 ;  /* 0x00000012180e7220 */ /* 0x040fe20000400000 */
[C---:B------:R-:W-:Y:S01]  /*7fb0*/  FFMA R11, R27.reuse, R31, R11 ;  /* 0x0000001f1b0b7223 */ /* 0x040fe2000000000b */
[C---:B------:R-:W-:Y:S01]  /*7fc0*/  FFMA R15, R27.reuse, R32, R15 ;  /* 0x000000201b0f7223 */ /* 0x040fe2000000000f */
[----:B------:R-:W-:Y:S01]  /*7fd0*/  FMUL R19, R24, R19 ;  /* 0x0000001318137220 */ /* 0x000fe20000400000 */
[C---:B------:R-:W-:Y:S01]  /*7fe0*/  FFMA R12, R27.reuse, R33, R12 ;  /* 0x000000211b0c7223 */ /* 0x040fe2000000000c */
[C---:B------:R-:W-:Y:S01]  /*7ff0*/  FFMA R13, R27.reuse, R34, R13 ;  /* 0x000000221b0d7223 */ /* 0x040fe2000000000d */
[C---:B------:R-:W-:Y:S01]  /*8000*/  FFMA R14, R27.reuse, R35, R14 ;  /* 0x000000231b0e7223 */ /* 0x040fe2000000000e */
[----:B------:R-:W-:Y:S01]  /*8010*/  FFMA R19, R27, R36, R19 ;  /* 0x000000241b137223 */ /* 0x000fe20000000013 */
[----:B------:R-:W-:Y:S02]  /*8020*/  F2FP.BF16.F32.PACK_AB R6, R9, R8 ;  /* 0x000000080906723e */ /* 0x000fe400000010ff */
        /* <DEDUP_REMOVED lines=25> */
.L_x_130:
[----:B------:R-:W-:Y:S05]  /*81c0*/  BSYNC.RECONVERGENT B0 ;  /* 0x0000000000007941 */ /* 0x000fea0003800200 */
.L_x_129:
[----:B------:R-:W-:Y:S01]  /*81d0*/  BAR.SYNC.DEFER_BLOCKING 0x1, 0x80 ;  /* 0x0042000000007b1d */ /* 0x000fe20000010000 */
[----:B------:R-:W-:Y:S01]  /*81e0*/  UISETP.NE.AND UP0, UPT, UR47, -0x4, UPT ;  /* 0xfffffffc2f00788c */ /* 0x000fe2000bf05270 */
[----:B------:R-:W-:Y:S08]  /*81f0*/  IADD3 R22, PT, PT, R22, 0x1, RZ ;  /* 0x0000000116167810 */ /* 0x000ff00007ffe0ff */
[----:B------:R-:W-:Y:S05]  /*8200*/  BRA.U !UP0, `(.L_x_131) ;  /* 0x0000000108247547 */ /* 0x000fea000b800000 */
[----:B------:R-:W-:Y:S01]  /*8210*/  ISETP.NE.AND P0, PT, R58, RZ, PT ;  /* 0x000000ff3a00720c */ /* 0x000fe20003f05270 */
[----:B------:R-:W-:Y:S01]  /*8220*/  IMAD.U32 R0, RZ, RZ, UR46 ;  /* 0x0000002eff007e24 */ /* 0x000fe2000f8e00ff */
[----:B------:R-:W-:Y:S04]  /*8230*/  UIADD3 UR4, UPT, UPT, UR46, 0x1, URZ ;  /* 0x000000012e047890 */ /* 0x000fe8000fffe0ff */
[----:B------:R-:W-:Y:S04]  /*8240*/  UISETP.NE.AND UP0, UPT, UR4, 0x4, UPT ;  /* 0x000000040400788c */ /* 0x000fe8000bf05270 */
[----:B------:R-:W-:Y:S03]  /*8250*/  USEL UR46, UR4, URZ, UP0 ;  /* 0x000000ff042e7287 */ /* 0x000fe60008000000 */
[----:B------:R-:W-:Y:S05]  /*8260*/  @P0 LEA R0, R0, UR44, 0x3 ;  /* 0x0000002c00000c11 */ /* 0x000fea000f8e18ff */
[----:B------:R-:W-:Y:S05]  /*8270*/  @P0 VIADD R0, R0, 0x50 ;  /* 0x0000005000000836 */ /* 0x000fea0000000000 */
[----:B------:R-:W-:Y:S04]  /*8280*/  @P0 PRMT R0, R65, 0x654, R0 ;  /* 0x0000065441000816 */ /* 0x000fe80000000000 */
[----:B------:R3:W-:Y:S03]  /*8290*/  @P0 SYNCS.ARRIVE.TRANS64.RED.A1T0 RZ, [R0+URZ], RZ ;  /* 0x000000ff00ff09a7 */ /* 0x0007e600081004ff */
.L_x_131:
[----:B------:R-:W-:Y:S01]  /*82a0*/  R2UR UR5, R47 ;  /* 0x000000002f0572ca */ /* 0x000fe200000e0000 */
[----:B------:R-:W-:Y:S01]  /*82b0*/  UISETP.NE.AND UP0, UPT, UR61, URZ, UPT ;  /* 0x000000ff3d00728c */ /* 0x000fe2000bf05270 */
[----:B------:R-:W-:Y:S01]  /*82c0*/  R2UR UR4, R48 ;  /* 0x00000000300472ca */ /* 0x000fe200000e0000 */
[----:B------:R-:W-:Y:S01]  /*82d0*/  UIADD3 UR47, UPT, UPT, UR47, 0x4, URZ ;  /* 0x000000042f2f7890 */ /* 0x000fe2000fffe0ff */
[----:B------:R-:W-:Y:S01]  /*82e0*/  ISETP.NE.AND P0, PT, R52, 0x2, PT ;  /* 0x000000023400780c */ /* 0x000fe20003f05270 */
[----:B------:R-:W-:Y:S01]  /*82f0*/  UMOV UR36, UR60 ;  /* 0x0000003c00247c82 */ /* 0x000fe20008000000 */
[----:B------:R-:W-:Y:S02]  /*8300*/  ISETP.NE.AND P1, PT, R22, 0x4, PT ;  /* 0x000000041600780c */ /* 0x000fe40003f25270 */
[----:B------:R-:W-:Y:S02]  /*8310*/  SEL R2, RZ, 0x1, P0 ;  /* 0x00000001ff027807 */ /* 0x000fe40000000000 */
[----:B---3--:R-:W-:Y:S02]  /*8320*/  SEL R0, RZ, 0x1, P1 ;  /* 0x00000001ff007807 */ /* 0x008fe40000800000 */
[----:B------:R-:W-:Y:S01]  /*8330*/  LOP3.LUT R53, R53, R2, RZ, 0x3c, !PT ;  /* 0x0000000235357212 */ /* 0x000fe200078e3cff */
[----:B------:R-:W-:Y:S01]  /*8340*/  UIADD3 UR31, UPT, UPT, UR37, UR5, URZ ;  /* 0x00000005251f7290 */ /* 0x000fe2000fffe0ff */
[----:B------:R-:W-:Y:S01]  /*8350*/  LOP3.LUT R54, R54, R0, RZ, 0x3c, !PT ;  /* 0x0000000036367212 */ /* 0x000fe200078e3cff */
[----:B------:R-:W-:Y:S01]  /*8360*/  UIADD3 UR30, UPT, UPT, UR38, UR4, URZ ;  /* 0x00000004261e7290 */ /* 0x000fe2000fffe0ff */
[----:B------:R-:W-:Y:S02]  /*8370*/  SEL R52, R52, RZ, P0 ;  /* 0x000000ff34347207 */ /* 0x000fe40000000000 */
[----:B------:R-:W-:Y:S01]  /*8380*/  SEL R22, R22, RZ, P1 ;  /* 0x000000ff16167207 */ /* 0x000fe20000800000 */
[----:B------:R-:W-:Y:S08]  /*8390*/  BRA.U UP0, `(.L_x_132) ;  /* 0xffffffcd00b07547 */ /* 0x000ff0000b83ffff */
[----:B------:R-:W-:-:S13]  /*83a0*/  R2UR UR4, R49 ;  /* 0x00000000310472ca */ /* 0x000fda00000e0000 */
[----:B------:R-:W-:-:S09]  /*83b0*/  UISETP.NE.AND UP0, UPT, UR4, URZ, UPT ;  /* 0x000000ff0400728c */ /* 0x000fd2000bf05270 */
[----:B------:R-:W-:Y:S05]  /*83c0*/  BRA.U !UP0, `(.L_x_133) ;  /* 0x0000000108487547 */ /* 0x000fea000b800000 */
[----:B------:R-:W3:Y:S02]  /*83d0*/  LDCU.64 UR4, c[0x0][0x890] ;  /* 0x00011200ff0477ac */ /* 0x000ee40008000a00 */
[----:B---3--:R-:W-:-:S04]  /*83e0*/  UISETP.NE.U32.AND UP0, UPT, UR4, URZ, UPT ;  /* 0x000000ff0400728c */ /* 0x008fc8000bf05070 */
[----:B------:R-:W-:-:S09]  /*83f0*/  UISETP.NE.AND.EX UP0, UPT, UR5, URZ, UPT, UP0 ;  /* 0x000000ff0500728c */ /* 0x000fd2000bf05300 */
[----:B------:R-:W-:Y:S05]  /*8400*/  BRA.U UP0, `(.L_x_134) ;  /* 0x00000001000c7547 */ /* 0x000fea000b800000 */
[----:B------:R-:W-:-:S13]  /*8410*/  FSETP.NEU.AND P0, PT, R27, RZ, PT ;  /* 0x000000ff1b00720b */ /* 0x000fda0003f0d000 */
[----:B------:R-:W-:Y:S05]  /*8420*/  @!P0 EXIT ;  /* 0x000000000000894d */ /* 0x000fea0003800000 */
[----:B------:R-:W-:Y:S05]  /*8430*/  BRA `(.L_x_133) ;  /* 0x00000000002c7947 */ /* 0x000fea0003800000 */
.L_x_134:
[----:B------:R-:W-:Y:S01]  /*8440*/  ISETP.NE.AND P0, PT, R51, RZ, PT ;  /* 0x000000ff3300720c */ /* 0x000fe20003f05270 */
[----:B------:R-:W-:-:S12]  /*8450*/  BSSY.RECONVERGENT B0, `(.L_x_133) ;  /* 0x0000009000007945 */ /* 0x000fd80003800200 */
[----:B------:R-:W-:Y:S05]  /*8460*/  @P0 BRA `(.L_x_135) ;  /* 0x0000000000140947 */ /* 0x000fea0003800000 */
[----:B------:R-:W3:Y:S02]  /*8470*/  LDCU.64 UR4, c[0x0][0x888] ;  /* 0x00011100ff0477ac */ /* 0x000ee40008000a00 */
[----:B---3--:R-:W-:-:S04]  /*8480*/  ISETP.NE.U32.AND P0, PT, RZ, UR4, PT ;  /* 0x00000004ff007c0c */ /* 0x008fc8000bf05070 */
[----:B------:R-:W-:-:S13]  /*8490*/  ISETP.NE.AND.EX P0, PT, RZ, UR5, PT, P0 ;  /* 0x00000005ff007c0c */ /* 0x000fda000bf05300 */
[----:B------:R-:W-:Y:S05]  /*84a0*/  @!P0 EXIT ;  /* 0x000000000000894d */ /* 0x000fea0003800000 */
[----:B------:R-:W-:Y:S05]  /*84b0*/  BRA `(.L_x_136) ;  /* 0x0000000000087947 */ /* 0x000fea0003800000 */
.L_x_135:
[----:B------:R-:W-:-:S13]  /*84c0*/  FSETP.NEU.AND P0, PT, R27, RZ, PT ;  /* 0x000000ff1b00720b */ /* 0x000fda0003f0d000 */
[----:B------:R-:W-:Y:S05]  /*84d0*/  @!P0 EXIT ;  /* 0x000000000000894d */ /* 0x000fea0003800000 */
.L_x_136:
[----:B------:R-:W-:Y:S05]  /*84e0*/  BSYNC.RECONVERGENT B0 ;  /* 0x0000000000007941 */ /* 0x000fea0003800200 */
.L_x_133:
[----:B------:R-:W3:Y:S01]  /*84f0*/  S2UR UR5, SR_CgaCtaId ;  /* 0x00000000000579c3 */ /* 0x000ee20000008800 */
[----:B------:R-:W-:Y:S01]  /*8500*/  ULEA UR4, UR46, UR44, 0x3 ;  /* 0x0000002c2e047291 */ /* 0x000fe2000f8e18ff */
[----:B------:R-:W-:-:S04]  /*8510*/  DEPBAR.LE SB0, 0x0 ;  /* 0x000080000000791a */ /* 0x000fc80000000000 */
[----:B------:R-:W-:-:S04]  /*8520*/  UIADD3 UR4, UPT, UPT, UR4, 0x50, URZ ;  /* 0x0000005004047890 */ /* 0x000fc8000fffe0ff */
[----:B---3--:R-:W-:-:S09]  /*8530*/  UPRMT UR4, UR5, 0x654, UR4 ;  /* 0x0000065405047896 */ /* 0x008fd20008000004 */
[----:B------:R-:W-:Y:S01]  /*8540*/  SYNCS.ARRIVE.TRANS64.RED.A1T0 RZ, [UR4], RZ ;  /* 0x000000ffffff79a7 */ /* 0x000fe20008100404 */
[----:B------:R-:W-:Y:S05]  /*8550*/  EXIT ;  /* 0x000000000000794d */ /* 0x000fea0003800000 */
.L_x_24:
[----:B-1----:R1:W3:Y:S02]  /*8560*/  SYNCS.PHASECHK.TRANS64.TRYWAIT P0, [R0+URZ+0xf0], R2 ;  /* 0x0000f002000075a7 */ /* 0x0022e400080011ff */
[----:B---3--:R-:W-:Y:S05]  /*8570*/  @!P0 NANOSLEEP.SYNCS 0x989680 ;  /* 0x009896800000895d */ /* 0x008fea0003900000 */
[----:B------:R-:W3:Y:S02]  /*8580*/  @!P0 SYNCS.PHASECHK.TRANS64 P0, [R0+URZ+0xf0], R2 ;  /* 0x0000f002000085a7 */ /* 0x000ee400080010ff */
[----:B---3--:R-:W-:Y:S05]  /*8590*/  @!P0 BRA `(.L_x_24) ;  /* 0xfffffffc00f08947 */ /* 0x008fea000383ffff */
[----:B------:R-:W-:Y:S05]  /*85a0*/  BRA `(.L_x_137) ;  /* 0xffffff9000bc7947 */ /* 0x000fea000383ffff */
.L_x_27:
[----:B-1----:R-:W-:-:S07]  /*85b0*/  MOV R0, UR33 ;  /* 0x0000002100007c02 */ /* 0x002fce0008000f00 */
.L_x_138:
[----:B-1----:R1:W3:Y:S02]  /*85c0*/  SYNCS.PHASECHK.TRANS64.TRYWAIT P0, [R0+URZ+0x18], R3 ;  /* 0x00001803000075a7 */ /* 0x0022e400080011ff */
[----:B---3--:R-:W-:Y:S05]  /*85d0*/  @!P0 NANOSLEEP.SYNCS 0x989680 ;  /* 0x009896800000895d */ /* 0x008fea0003900000 */
[----:B------:R-:W3:Y:S02]  /*85e0*/  @!P0 SYNCS.PHASECHK.TRANS64 P0, [R0+URZ+0x18], R3 ;  /* 0x00001803000085a7 */ /* 0x000ee400080010ff */
[----:B---3--:R-:W-:Y:S05]  /*85f0*/  @!P0 BRA `(.L_x_138) ;  /* 0xfffffffc00f08947 */ /* 0x008fea000383ffff */
[----:B------:R-:W-:Y:S05]  /*8600*/  BRA `(.L_x_26) ;  /* 0xffffff9000fc7947 */ /* 0x000fea000383ffff */
.L_x_34:
[----:B-1----:R-:W-:-:S07]  /*8610*/  MOV R0, UR9 ;  /* 0x0000000900007c02 */ /* 0x002fce0008000f00 */
.L_x_139:
[----:B-1----:R1:W3:Y:S02]  /*8620*/  SYNCS.PHASECHK.TRANS64.TRYWAIT P0, [R0+URZ+0x18], R3 ;  /* 0x00001803000075a7 */ /* 0x0022e400080011ff */
[----:B---3--:R-:W-:Y:S05]  /*8630*/  @!P0 NANOSLEEP.SYNCS 0x989680 ;  /* 0x009896800000895d */ /* 0x008fea0003900000 */
[----:B------:R-:W3:Y:S02]  /*8640*/  @!P0 SYNCS.PHASECHK.TRANS64 P0, [R0+URZ+0x18], R3 ;  /* 0x00001803000085a7 */ /* 0x000ee400080010ff */
[----:B---3--:R-:W-:Y:S05]  /*8650*/  @!P0 BRA `(.L_x_139) ;  /* 0xfffffffc00f08947 */ /* 0x008fea000383ffff */
[----:B------:R-:W-:Y:S05]  /*8660*/  BRA `(.L_x_33) ;  /* 0xffffff9400b47947 */ /* 0x000fea000383ffff */
.L_x_39:
[----:B-1----:R1:W3:Y:S02]  /*8670*/  SYNCS.PHASECHK.TRANS64.TRYWAIT P0, [R3+URZ+0x80], R0 ;  /* 0x00008000030075a7 */ /* 0x0022e400080011ff */
[----:B---3--:R-:W-:Y:S05]  /*8680*/  @!P0 NANOSLEEP.SYNCS 0x989680 ;  /* 0x009896800000895d */ /* 0x008fea0003900000 */
[----:B------:R-:W3:Y:S02]  /*8690*/  @!P0 SYNCS.PHASECHK.TRANS64 P0, [R3+URZ+0x80], R0 ;  /* 0x00008000030085a7 */ /* 0x000ee400080010ff */
[----:B---3--:R-:W-:Y:S05]  /*86a0*/  @!P0 BRA `(.L_x_39) ;  /* 0xfffffffc00f08947 */ /* 0x008fea000383ffff */
[----:B------:R-:W-:Y:S05]  /*86b0*/  BRA `(.L_x_140) ;  /* 0xffffff9800547947 */ /* 0x000fea000383ffff */
.L_x_43:
[----:B------:R-:W-:-:S07]  /*86c0*/  MOV R0, UR4 ;  /* 0x0000000400007c02 */ /* 0x000fce0008000f00 */
.L_x_141:
[----:B-1----:R1:W3:Y:S02]  /*86d0*/  SYNCS.PHASECHK.TRANS64.TRYWAIT P0, [R0+URZ], R2 ;  /* 0x00000002000075a7 */ /* 0x0022e400080011ff */
[----:B---3--:R-:W-:Y:S05]  /*86e0*/  @!P0 NANOSLEEP.SYNCS 0x989680 ;  /* 0x009896800000895d */ /* 0x008fea0003900000 */
[----:B------:R-:W3:Y:S02]  /*86f0*/  @!P0 SYNCS.PHASECHK.TRANS64 P0, [R0+URZ], R2 ;  /* 0x00000002000085a7 */ /* 0x000ee400080010ff */
[----:B---3--:R-:W-:Y:S05]  /*8700*/  @!P0 BRA `(.L_x_141) ;  /* 0xfffffffc00f08947 */ /* 0x008fea000383ffff */
[----:B------:R-:W-:Y:S05]  /*8710*/  BRA `(.L_x_142) ;  /* 0xffffffa000007947 */ /* 0x000fea000383ffff */
.L_x_44:
[----:B------:R-:W-:-:S07]  /*8720*/  MOV R0, UR5 ;  /* 0x0000000500007c02 */ /* 0x000fce0008000f00 */
.L_x_143:
[----:B-1----:R1:W3:Y:S02]  /*8730*/  SYNCS.PHASECHK.TRANS64.TRYWAIT P0, [R0+URZ], R2 ;  /* 0x00000002000075a7 */ /* 0x0022e400080011ff */
[----:B---3--:R-:W-:Y:S05]  /*8740*/  @!P0 NANOSLEEP.SYNCS 0x989680 ;  /* 0x009896800000895d */ /* 0x008fea0003900000 */
[----:B------:R-:W3:Y:S02]  /*8750*/  @!P0 SYNCS.PHASECHK.TRANS64 P0, [R0+URZ], R2 ;  /* 0x00000002000085a7 */ /* 0x000ee400080010ff */
[----:B---3--:R-:W-:Y:S05]  /*8760*/  @!P0 BRA `(.L_x_143) ;  /* 0xfffffffc00f08947 */ /* 0x008fea000383ffff */
[----:B------:R-:W-:Y:S05]  /*8770*/  BRA `(.L_x_144) ;  /* 0xffffffa0000c7947 */ /* 0x000fea000383ffff */
.L_x_47:
[----:B--2---:R2:W3:Y:S02]  /*8780*/  SYNCS.PHASECHK.TRANS64.TRYWAIT P0, [R2+URZ+0xe0], R4 ;  /* 0x0000e004020075a7 */ /* 0x0044e400080011ff */
[----:B---3--:R-:W-:Y:S05]  /*8790*/  @!P0 NANOSLEEP.SYNCS 0x989680 ;  /* 0x009896800000895d */ /* 0x008fea0003900000 */
[----:B------:R-:W3:Y:S02]  /*87a0*/  @!P0 SYNCS.PHASECHK.TRANS64 P0, [R2+URZ+0xe0], R4 ;  /* 0x0000e004020085a7 */ /* 0x000ee400080010ff */
[----:B---3--:R-:W-:Y:S05]  /*87b0*/  @!P0 BRA `(.L_x_47) ;  /* 0xfffffffc00f08947 */ /* 0x008fea000383ffff */
[----:B------:R-:W-:Y:S05]  /*87c0*/  BRA `(.L_x_145) ;  /* 0xffffffa000707947 */ /* 0x000fea000383ffff */
.L_x_48:
[----:B------:R-:W-:-:S07]  /*87d0*/  MOV R2, UR4 ;  /* 0x0000000400027c02 */ /* 0x000fce0008000f00 */
.L_x_146:
[----:B--2---:R2:W3:Y:S02]  /*87e0*/  SYNCS.PHASECHK.TRANS64.TRYWAIT P0, [R2+URZ+0x90], R5 ;  /* 0x00009005020075a7 */ /* 0x0044e400080011ff */
[----:B---3--:R-:W-:Y:S05]  /*87f0*/  @!P0 NANOSLEEP.SYNCS 0x989680 ;  /* 0x009896800000895d */ /* 0x008fea0003900000 */
[----:B------:R-:W3:Y:S02]  /*8800*/  @!P0 SYNCS.PHASECHK.TRANS64 P0, [R2+URZ+0x90], R5 ;  /* 0x00009005020085a7 */ /* 0x000ee400080010ff */
[----:B---3--:R-:W-:Y:S05]  /*8810*/  @!P0 BRA `(.L_x_146) ;  /* 0xfffffffc00f08947 */ /* 0x008fea000383ffff */
[----:B------:R-:W-:Y:S05]  /*8820*/  BRA `(.L_x_147) ;  /* 0xffffffa000807947 */ /* 0x000fea000383ffff */
.L_x_49:
[----:B--2---:R2:W3:Y:S02]  /*8830*/  SYNCS.PHASECHK.TRANS64.TRYWAIT P1, [R2+URZ+0x80], R4 ;  /* 0x00008004020075a7 */ /* 0x0044e400080211ff */
[----:B---3--:R-:W-:Y:S05]  /*8840*/  @!P1 NANOSLEEP.SYNCS 0x989680 ;  /* 0x009896800000995d */ /* 0x008fea0003900000 */
[----:B------:R-:W3:Y:S02]  /*8850*/  @!P1 SYNCS.PHASECHK.TRANS64 P1, [R2+URZ+0x80], R4 ;  /* 0x00008004020095a7 */ /* 0x000ee400080210ff */
[----:B---3--:R-:W-:Y:S05]  /*8860*/  @!P1 BRA `(.L_x_49) ;  /* 0xfffffffc00f09947 */ /* 0x008fea000383ffff */
[----:B------:R-:W-:Y:S05]  /*8870*/  BRA `(.L_x_148) ;  /* 0xffffffa000b07947 */ /* 0x000fea000383ffff */
.L_x_52:
[----:B------:R-:W-:-:S07]  /*8880*/  MOV R0, UR4 ;  /* 0x0000000400007c02 */ /* 0x000fce0008000f00 */
.L_x_149:
[----:B--2---:R2:W3:Y:S02]  /*8890*/  SYNCS.PHASECHK.TRANS64.TRYWAIT P0, [R0+URZ+0x90], R2 ;  /* 0x00009002000075a7 */ /* 0x0044e400080011ff */
[----:B---3--:R-:W-:Y:S05]  /*88a0*/  @!P0 NANOSLEEP.SYNCS 0x989680 ;  /* 0x009896800000895d */ /* 0x008fea0003900000 */
[----:B------:R-:W3:Y:S02]  /*88b0*/  @!P0 SYNCS.PHASECHK.TRANS64 P0, [R0+URZ+0x90], R2 ;  /* 0x00009002000085a7 */ /* 0x000ee400080010ff */
[----:B---3--:R-:W-:Y:S05]  /*88c0*/  @!P0 BRA `(.L_x_149) ;  /* 0xfffffffc00f08947 */ /* 0x008fea000383ffff */
[----:B------:R-:W-:Y:S05]  /*88d0*/  BRA `(.L_x_51) ;  /* 0xffffffa400047947 */ /* 0x000fea000383ffff */
.L_x_59:
[----:B-1----:R1:W2:Y:S02]  /*88e0*/  SYNCS.PHASECHK.TRANS64.TRYWAIT P1, [R0+URZ+0x80], R2 ;  /* 0x00008002000075a7 */ /* 0x0022a400080211ff */
[----:B--2---:R-:W-:Y:S05]  /*88f0*/  @!P1 NANOSLEEP.SYNCS 0x989680 ;  /* 0x009896800000995d */ /* 0x004fea0003900000 */
[----:B------:R-:W2:Y:S02]  /*8900*/  @!P1 SYNCS.PHASECHK.TRANS64 P1, [R0+URZ+0x80], R2 ;  /* 0x00008002000095a7 */ /* 0x000ea400080210ff */
[----:B--2---:R-:W-:Y:S05]  /*8910*/  @!P1 BRA `(.L_x_59) ;  /* 0xfffffffc00f09947 */ /* 0x004fea000383ffff */
[----:B------:R-:W-:Y:S05]  /*8920*/  BRA `(.L_x_150) ;  /* 0xffffffa8007c7947 */ /* 0x000fea000383ffff */
.L_x_60:
[----:B------:R-:W-:-:S07]  /*8930*/  MOV R2, UR31 ;  /* 0x0000001f00027c02 */ /* 0x000fce0008000f00 */
.L_x_151:
[----:B-1----:R1:W2:Y:S02]  /*8940*/  SYNCS.PHASECHK.TRANS64.TRYWAIT P0, [R2+URZ+0xc0], R0 ;  /* 0x0000c000020075a7 */ /* 0x0022a400080011ff */
[----:B--2---:R-:W-:Y:S05]  /*8950*/  @!P0 NANOSLEEP.SYNCS 0x989680 ;  /* 0x009896800000895d */ /* 0x004fea0003900000 */
[----:B------:R-:W2:Y:S02]  /*8960*/  @!P0 SYNCS.PHASECHK.TRANS64 P0, [R2+URZ+0xc0], R0 ;  /* 0x0000c000020085a7 */ /* 0x000ea400080010ff */
[----:B--2---:R-:W-:Y:S05]  /*8970*/  @!P0 BRA `(.L_x_151) ;  /* 0xfffffffc00f08947 */ /* 0x004fea000383ffff */
[----:B------:R-:W-:Y:S05]  /*8980*/  BRA `(.L_x_152) ;  /* 0xffffffa800cc7947 */ /* 0x000fea000383ffff */
.L_x_63:
[----:B------:R-:W-:Y:S07]  /*8990*/  MOV R0, UR5 ;  /* 0x0000000500007c02 */ /* 0x000fee0008000f00 */
.L_x_153:
[----:B-1----:R1:W2:Y:S02]  /*89a0*/  SYNCS.PHASECHK.TRANS64.TRYWAIT P0, [R0+URZ], R2 ;  /* 0x00000002000075a7 */ /* 0x0022a400080011ff */
[----:B--2---:R-:W-:Y:S05]  /*89b0*/  @!P0 NANOSLEEP.SYNCS 0x989680 ;  /* 0x009896800000895d */ /* 0x004fea0003900000 */
[----:B------:R-:W2:Y:S02]  /*89c0*/  @!P0 SYNCS.PHASECHK.TRANS64 P0, [R0+URZ], R2 ;  /* 0x00000002000085a7 */ /* 0x000ea400080010ff */
[----:B--2---:R-:W-:Y:S05]  /*89d0*/  @!P0 BRA `(.L_x_153) ;  /* 0xfffffffc00f08947 */ /* 0x004fea000383ffff */
[----:B------:R-:W-:Y:S05]  /*89e0*/  BRA `(.L_x_62) ;  /* 0xffffffa800e87947 */ /* 0x000fea000383ffff */
.L_x_66:
[----:B------:R-:W-:-:S07]  /*89f0*/  MOV R0, UR4 ;  /* 0x0000000400007c02 */ /* 0x000fce0008000f00 */
.L_x_154:
[----:B--2---:R2:W4:Y:S02]  /*8a00*/  SYNCS.PHASECHK.TRANS64.TRYWAIT P0, [R0+URZ], R2 ;  /* 0x00000002000075a7 */ /* 0x00452400080011ff */
[----:B----4-:R-:W-:Y:S05]  /*8a10*/  @!P0 NANOSLEEP.SYNCS 0x989680 ;  /* 0x009896800000895d */ /* 0x010fea0003900000 */
[----:B------:R-:W4:Y:S02]  /*8a20*/  @!P0 SYNCS.PHASECHK.TRANS64 P0, [R0+URZ], R2 ;  /* 0x00000002000085a7 */ /* 0x000f2400080010ff */
[----:B----4-:R-:W-:Y:S05]  /*8a30*/  @!P0 BRA `(.L_x_154) ;  /* 0xfffffffc00f08947 */ /* 0x010fea000383ffff */
[----:B------:R-:W-:Y:S05]  /*8a40*/  BRA `(.L_x_155) ;  /* 0xffffffac00c47947 */ /* 0x000fea000383ffff */
.L_x_67:
[----:B------:R-:W-:-:S07]  /*8a50*/  MOV R0, UR5 ;  /* 0x0000000500007c02 */ /* 0x000fce0008000f00 */
.L_x_156:
[----:B-1----:R1:W2:Y:S02]  /*8a60*/  SYNCS.PHASECHK.TRANS64.TRYWAIT P0, [R0+URZ], R3 ;  /* 0x00000003000075a7 */ /* 0x0022a400080011ff */
[----:B--2---:R-:W-:Y:S05]  /*8a70*/  @!P0 NANOSLEEP.SYNCS 0x989680 ;  /* 0x009896800000895d */ /* 0x004fea0003900000 */
[----:B------:R-:W2:Y:S02]  /*8a80*/  @!P0 SYNCS.PHASECHK.TRANS64 P0, [R0+URZ], R3 ;  /* 0x00000003000085a7 */ /* 0x000ea400080010ff */
[----:B--2---:R-:W-:Y:S05]  /*8a90*/  @!P0 BRA `(.L_x_156) ;  /* 0xfffffffc00f08947 */ /* 0x004fea000383ffff */
[----:B------:R-:W-:Y:S05]  /*8aa0*/  BRA `(.L_x_157) ;  /* 0xffffffac00d07947 */ /* 0x000fea000383ffff */
.L_x_68:
[----:B------:R-:W-:-:S07]  /*8ab0*/  MOV R0, UR5 ;  /* 0x0000000500007c02 */ /* 0x000fce0008000f00 */
.L_x_158:
[----:B-1----:R1:W2:Y:S02]  /*8ac0*/  SYNCS.PHASECHK.TRANS64.TRYWAIT P0, [R0+URZ], R3 ;  /* 0x00000003000075a7 */ /* 0x0022a400080011ff */
[----:B--2---:R-:W-:Y:S05]  /*8ad0*/  @!P0 NANOSLEEP.SYNCS 0x989680 ;  /* 0x009896800000895d */ /* 0x004fea0003900000 */
[----:B------:R-:W2:Y:S02]  /*8ae0*/  @!P0 SYNCS.PHASECHK.TRANS64 P0, [R0+URZ], R3 ;  /* 0x00000003000085a7 */ /* 0x000ea400080010ff */
[----:B--2---:R-:W-:Y:S05]  /*8af0*/  @!P0 BRA `(.L_x_158) ;  /* 0xfffffffc00f08947 */ /* 0x004fea000383ffff */
[----:B------:R-:W-:Y:S05]  /*8b00*/  BRA `(.L_x_159) ;  /* 0xffffffac00dc7947 */ /* 0x000fea000383ffff */
.L_x_69:
[----:B-1----:R-:W-:-:S07]  /*8b10*/  MOV R0, UR4 ;  /* 0x0000000400007c02 */ /* 0x002fce0008000f00 */
.L_x_160:
[----:B-1----:R1:W2:Y:S02]  /*8b20*/  SYNCS.PHASECHK.TRANS64.TRYWAIT P0, [R0+URZ], R2 ;  /* 0x00000002000075a7 */ /* 0x0022a400080011ff */
[----:B--2---:R-:W-:Y:S05]  /*8b30*/  @!P0 NANOSLEEP.SYNCS 0x989680 ;  /* 0x009896800000895d */ /* 0x004fea0003900000 */
[----:B------:R-:W2:Y:S02]  /*8b40*/  @!P0 SYNCS.PHASECHK.TRANS64 P0, [R0+URZ], R2 ;  /* 0x00000002000085a7 */ /* 0x000ea400080010ff */
[----:B--2---:R-:W-:Y:S05]  /*8b50*/  @!P0 BRA `(.L_x_160) ;  /* 0xfffffffc00f08947 */ /* 0x004fea000383ffff */
[----:B------:R-:W-:Y:S05]  /*8b60*/  BRA `(.L_x_161) ;  /* 0xffffffac00e87947 */ /* 0x000fea000383ffff */
.L_x_74:
[----:B-1----:R1:W2:Y:S02]  /*8b70*/  SYNCS.PHASECHK.TRANS64.TRYWAIT P0, [R8+URZ+0x80], R0 ;  /* 0x00008000080075a7 */ /* 0x0022a400080011ff */
[----:B--2---:R-:W-:Y:S05]  /*8b80*/  @!P0 NANOSLEEP.SYNCS 0x989680 ;  /* 0x009896800000895d */ /* 0x004fea0003900000 */
[----:B------:R-:W2:Y:S02]  /*8b90*/  @!P0 SYNCS.PHASECHK.TRANS64 P0, [R8+URZ+0x80], R0 ;  /* 0x00008000080085a7 */ /* 0x000ea400080010ff */
[----:B--2---:R-:W-:Y:S05]  /*8ba0*/  @!P0 BRA `(.L_x_74) ;  /* 0xfffffffc00f08947 */ /* 0x004fea000383ffff */
[----:B------:R-:W-:Y:S05]  /*8bb0*/  BRA `(.L_x_162) ;  /* 0xffffffb4002c7947 */ /* 0x000fea000383ffff */
.L_x_77:
[----:B-1----:R-:W-:Y:S07]  /*8bc0*/  MOV R0, UR21 ;  /* 0x0000001500007c02 */ /* 0x002fee0008000f00 */
.L_x_163:
[----:B-1----:R1:W2:Y:S02]  /*8bd0*/  SYNCS.PHASECHK.TRANS64.TRYWAIT P1, [R0+URZ+0x78], R2 ;  /* 0x00007802000075a7 */ /* 0x0022a400080211ff */
[----:B--2---:R-:W-:Y:S05]  /*8be0*/  @!P1 NANOSLEEP.SYNCS 0x989680 ;  /* 0x009896800000995d */ /* 0x004fea0003900000 */
[----:B------:R-:W2:Y:S02]  /*8bf0*/  @!P1 SYNCS.PHASECHK.TRANS64 P1, [R0+URZ+0x78], R2 ;  /* 0x00007802000095a7 */ /* 0x000ea400080210ff */
[----:B--2---:R-:W-:Y:S05]  /*8c00*/  @!P1 BRA `(.L_x_163) ;  /* 0xfffffffc00f09947 */ /* 0x004fea000383ffff */
[----:B------:R-:W-:Y:S05]  /*8c10*/  BRA `(.L_x_76) ;  /* 0xffffffb800a87947 */ /* 0x000fea000383ffff */
.L_x_80:
[----:B-1----:R-:W-:Y:S07]  /*8c20*/  MOV R0, UR21 ;  /* 0x0000001500007c02 */ /* 0x002fee0008000f00 */
.L_x_164:
[----:B-1----:R1:W2:Y:S02]  /*8c30*/  SYNCS.PHASECHK.TRANS64.TRYWAIT P0, [R0+URZ+0x50], R4 ;  /* 0x00005004000075a7 */ /* 0x0022a400080011ff */
[----:B--2---:R-:W-:Y:S05]  /*8c40*/  @!P0 NANOSLEEP.SYNCS 0x989680 ;  /* 0x009896800000895d */ /* 0x004fea0003900000 */
[----:B------:R-:W2:Y:S02]  /*8c50*/  @!P0 SYNCS.PHASECHK.TRANS64 P0, [R0+URZ+0x50], R4 ;  /* 0x00005004000085a7 */ /* 0x000ea400080010ff */
[----:B--2---:R-:W-:Y:S05]  /*8c60*/  @!P0 BRA `(.L_x_164) ;  /* 0xfffffffc00f08947 */ /* 0x004fea000383ffff */
[----:B------:R-:W-:Y:S05]  /*8c70*/  BRA `(.L_x_165) ;  /* 0xffffffbc00007947 */ /* 0x000fea000383ffff */
.L_x_81:
[----:B------:R-:W-:Y:S07]  /*8c80*/  MOV R0, UR21 ;  /* 0x0000001500007c02 */ /* 0x000fee0008000f00 */
.L_x_166:
[----:B-1----:R1:W2:Y:S02]  /*8c90*/  SYNCS.PHASECHK.TRANS64.TRYWAIT P0, [R0+URZ+0x58], R4 ;  /* 0x00005804000075a7 */ /* 0x0022a400080011ff */
[----:B--2---:R-:W-:Y:S05]  /*8ca0*/  @!P0 NANOSLEEP.SYNCS 0x989680 ;  /* 0x009896800000895d */ /* 0x004fea0003900000 */
[----:B------:R-:W2:Y:S02]  /*8cb0*/  @!P0 SYNCS.PHASECHK.TRANS64 P0, [R0+URZ+0x58], R4 ;  /* 0x00005804000085a7 */ /* 0x000ea400080010ff */
[----:B--2---:R-:W-:Y:S05]  /*8cc0*/  @!P0 BRA `(.L_x_166) ;  /* 0xfffffffc00f08947 */ /* 0x004fea000383ffff */
[----:B------:R-:W-:Y:S05]  /*8cd0*/  BRA `(.L_x_167) ;  /* 0xffffffbc00387947 */ /* 0x000fea000383ffff */
.L_x_82:
[----:B------:R-:W-:Y:S07]  /*8ce0*/  MOV R0, UR21 ;  /* 0x0000001500007c02 */ /* 0x000fee0008000f00 */
.L_x_168:
[----:B-1----:R1:W2:Y:S02]  /*8cf0*/  SYNCS.PHASECHK.TRANS64.TRYWAIT P0, [R0+URZ+0x60], R4 ;  /* 0x00006004000075a7 */ /* 0x0022a400080011ff */
[----:B--2---:R-:W-:Y:S05]  /*8d00*/  @!P0 NANOSLEEP.SYNCS 0x989680 ;  /* 0x009896800000895d */ /* 0x004fea0003900000 */
[----:B------:R-:W2:Y:S02]  /*8d10*/  @!P0 SYNCS.PHASECHK.TRANS64 P0, [R0+URZ+0x60], R4 ;  /* 0x00006004000085a7 */ /* 0x000ea400080010ff */
[----:B--2---:R-:W-:Y:S05]  /*8d20*/  @!P0 BRA `(.L_x_168) ;  /* 0xfffffffc00f08947 */ /* 0x004fea000383ffff */
[----:B------:R-:W-:Y:S05]  /*8d30*/  BRA `(.L_x_169) ;  /* 0xffffffbc007c7947 */ /* 0x000fea000383ffff */
.L_x_83:
[----:B------:R-:W-:Y:S07]  /*8d40*/  MOV R0, UR21 ;  /* 0x0000001500007c02 */ /* 0x000fee0008000f00 */
.L_x_170:
[----:B-1----:R1:W2:Y:S02]  /*8d50*/  SYNCS.PHASECHK.TRANS64.TRYWAIT P0, [R0+URZ+0x68], R4 ;  /* 0x00006804000075a7 */ /* 0x0022a400080011ff */
[----:B--2---:R-:W-:Y:S05]  /*8d60*/  @!P0 NANOSLEEP.SYNCS 0x989680 ;  /* 0x009896800000895d */ /* 0x004fea0003900000 */
[----:B------:R-:W2:Y:S02]  /*8d70*/  @!P0 SYNCS.PHASECHK.TRANS64 P0, [R0+URZ+0x68], R4 ;  /* 0x00006804000085a7 */ /* 0x000ea400080010ff */
[----:B--2---:R-:W-:Y:S05]  /*8d80*/  @!P0 BRA `(.L_x_170) ;  /* 0xfffffffc00f08947 */ /* 0x004fea000383ffff */
[----:B------:R-:W-:Y:S05]  /*8d90*/  BRA `(.L_x_171) ;  /* 0xffffffbc00c47947 */ /* 0x000fea000383ffff */
.L_x_85:
[----:B------:R-:W-:-:S07]  /*8da0*/  MOV R0, UR21 ;  /* 0x0000001500007c02 */ /* 0x000fce0008000f00 */
.L_x_172:
[----:B--2---:R2:W4:Y:S02]  /*8db0*/  SYNCS.PHASECHK.TRANS64.TRYWAIT P0, [R0+URZ+0x50], R2 ;  /* 0x00005002000075a7 */ /* 0x00452400080011ff */
[----:B----4-:R-:W-:Y:S05]  /*8dc0*/  @!P0 NANOSLEEP.SYNCS 0x989680 ;  /* 0x009896800000895d */ /* 0x010fea0003900000 */
[----:B------:R-:W4:Y:S02]  /*8dd0*/  @!P0 SYNCS.PHASECHK.TRANS64 P0, [R0+URZ+0x50], R2 ;  /* 0x00005002000085a7 */ /* 0x000f2400080010ff */
[----:B----4-:R-:W-:Y:S05]  /*8de0*/  @!P0 BRA `(.L_x_172) ;  /* 0xfffffffc00f08947 */ /* 0x010fea000383ffff */
[----:B------:R-:W-:Y:S05]  /*8df0*/  BRA `(.L_x_173) ;  /* 0xffffffc0003c7947 */ /* 0x000fea000383ffff */
.L_x_86:
[----:B--2---:R-:W-:-:S07]  /*8e00*/  MOV R0, UR21 ;  /* 0x0000001500007c02 */ /* 0x004fce0008000f00 */
.L_x_174:
[----:B--2---:R2:W4:Y:S02]  /*8e10*/  SYNCS.PHASECHK.TRANS64.TRYWAIT P0, [R0+URZ+0x58], R2 ;  /* 0x00005802000075a7 */ /* 0x00452400080011ff */
[----:B----4-:R-:W-:Y:S05]  /*8e20*/  @!P0 NANOSLEEP.SYNCS 0x989680 ;  /* 0x009896800000895d */ /* 0x010fea0003900000 */
[----:B------:R-:W4:Y:S02]  /*8e30*/  @!P0 SYNCS.PHASECHK.TRANS64 P0, [R0+URZ+0x58], R2 ;  /* 0x00005802000085a7 */ /* 0x000f2400080010ff */
[----:B----4-:R-:W-:Y:S05]  /*8e40*/  @!P0 BRA `(.L_x_174) ;  /* 0xfffffffc00f08947 */ /* 0x010fea000383ffff */
[----:B------:R-:W-:Y:S05]  /*8e50*/  BRA `(.L_x_175) ;  /* 0xffffffc0002c7947 */ /* 0x000fea000383ffff */
.L_x_87:
[----:B--2---:R-:W-:-:S07]  /*8e60*/  MOV R0, UR21 ;  /* 0x0000001500007c02 */ /* 0x004fce0008000f00 */
.L_x_176:
[----:B--2---:R2:W4:Y:S02]  /*8e70*/  SYNCS.PHASECHK.TRANS64.TRYWAIT P0, [R0+URZ+0x60], R2 ;  /* 0x00006002000075a7 */ /* 0x00452400080011ff */
[----:B----4-:R-:W-:Y:S05]  /*8e80*/  @!P0 NANOSLEEP.SYNCS 0x989680 ;  /* 0x009896800000895d */ /* 0x010fea0003900000 */
[----:B------:R-:W4:Y:S02]  /*8e90*/  @!P0 SYNCS.PHASECHK.TRANS64 P0, [R0+URZ+0x60], R2 ;  /* 0x00006002000085a7 */ /* 0x000f2400080010ff */
[----:B----4-:R-:W-:Y:S05]  /*8ea0*/  @!P0 BRA `(.L_x_176) ;  /* 0xfffffffc00f08947 */ /* 0x010fea000383ffff */
[----:B------:R-:W-:Y:S05]  /*8eb0*/  BRA `(.L_x_177) ;  /* 0xffffffc0001c7947 */ /* 0x000fea000383ffff */
.L_x_89:
[----:B-1----:R1:W2:Y:S02]  /*8ec0*/  SYNCS.PHASECHK.TRANS64.TRYWAIT P0, [R3+URZ+0x80], R0 ;  /* 0x00008000030075a7 */ /* 0x0022a400080011ff */
[----:B--2---:R-:W-:Y:S05]  /*8ed0*/  @!P0 NANOSLEEP.SYNCS 0x989680 ;  /* 0x009896800000895d */ /* 0x004fea0003900000 */
[----:B------:R-:W2:Y:S02]  /*8ee0*/  @!P0 SYNCS.PHASECHK.TRANS64 P0, [R3+URZ+0x80], R0 ;  /* 0x00008000030085a7 */ /* 0x000ea400080010ff */
[----:B--2---:R-:W-:Y:S05]  /*8ef0*/  @!P0 BRA `(.L_x_89) ;  /* 0xfffffffc00f08947 */ /* 0x004fea000383ffff */
[----:B------:R-:W-:Y:S05]  /*8f00*/  BRA `(.L_x_178) ;  /* 0xffffffc000e87947 */ /* 0x000fea000383ffff */
.L_x_100:
[----:B-1----:R-:W-:Y:S04]  /*8f10*/  MOV R0, UR44 ;  /* 0x0000002c00007c02 */ /* 0x002fe80008000f00 */
[----:B------:R1:W2:Y:S03]  /*8f20*/  SYNCS.PHASECHK.TRANS64.TRYWAIT P1, [R0+URZ+0x30], R3 ;  /* 0x00003003000075a7 */ /* 0x0002a600080211ff */
[----:B--2---:R-:W-:Y:S05]  /*8f30*/  @!P1 NANOSLEEP.SYNCS 0x989680 ;  /* 0x009896800000995d */ /* 0x004fea0003900000 */
[----:B------:R-:W2:Y:S02]  /*8f40*/  @!P1 SYNCS.PHASECHK.TRANS64 P1, [R0+URZ+0x30], R3 ;  /* 0x00003003000095a7 */ /* 0x000ea400080210ff */
[----:B--2---:R-:W-:Y:S05]  /*8f50*/  @!P1 BRA `(.L_x_100) ;  /* 0xfffffffc00ec9947 */ /* 0x004fea000383ffff */
[----:B------:R-:W-:Y:S05]  /*8f60*/  BRA `(.L_x_99) ;  /* 0xffffffd0004c7947 */ /* 0x000fea000383ffff */
.L_x_102:
[----:B-1----:R1:W3:Y:S02]  /*8f70*/  SYNCS.PHASECHK.TRANS64.TRYWAIT P0, [R26+URZ+0xa0], R2 ;  /* 0x0000a0021a0075a7 */ /* 0x0022e400080011ff */
[----:B---3--:R-:W-:Y:S05]  /*8f80*/  @!P0 NANOSLEEP.SYNCS 0x989680 ;  /* 0x009896800000895d */ /* 0x008fea0003900000 */
[----:B------:R-:W3:Y:S02]  /*8f90*/  @!P0 SYNCS.PHASECHK.TRANS64 P0, [R26+URZ+0xa0], R2 ;  /* 0x0000a0021a0085a7 */ /* 0x000ee400080010ff */
[----:B---3--:R-:W-:Y:S05]  /*8fa0*/  @!P0 BRA `(.L_x_102) ;  /* 0xfffffffc00f08947 */ /* 0x008fea000383ffff */
[----:B------:R-:W-:Y:S05]  /*8fb0*/  BRA `(.L_x_101) ;  /* 0xffffffd000707947 */ /* 0x000fea000383ffff */
.L_x_111:
[----:B---3--:R3:W4:Y:S02]  /*8fc0*/  SYNCS.PHASECHK.TRANS64.TRYWAIT P0, [R4+URZ+0x30], R0 ;  /* 0x00003000040075a7 */ /* 0x00872400080011ff */
[----:B----4-:R-:W-:Y:S05]  /*8fd0*/  @!P0 NANOSLEEP.SYNCS 0x989680 ;  /* 0x009896800000895d */ /* 0x010fea0003900000 */
[----:B------:R-:W4:Y:S02]  /*8fe0*/  @!P0 SYNCS.PHASECHK.TRANS64 P0, [R4+URZ+0x30], R0 ;  /* 0x00003000040085a7 */ /* 0x000f2400080010ff */
[----:B----4-:R-:W-:Y:S05]  /*8ff0*/  @!P0 BRA `(.L_x_111) ;  /* 0xfffffffc00f08947 */ /* 0x010fea000383ffff */
[----:B------:R-:W-:Y:S05]  /*9000*/  BRA `(.L_x_110) ;  /* 0xffffffd8005c7947 */ /* 0x000fea000383ffff */
.L_x_119:
[----:B-1----:R1:W4:Y:S02]  /*9010*/  SYNCS.PHASECHK.TRANS64.TRYWAIT P0, [R2+URZ+0x30], R4 ;  /* 0x00003004020075a7 */ /* 0x00232400080011ff */
[----:B----4-:R-:W-:Y:S05]  /*9020*/  @!P0 NANOSLEEP.SYNCS 0x989680 ;  /* 0x009896800000895d */ /* 0x010fea0003900000 */
[----:B------:R-:W4:Y:S02]  /*9030*/  @!P0 SYNCS.PHASECHK.TRANS64 P0, [R2+URZ+0x30], R4 ;  /* 0x00003004020085a7 */ /* 0x000f2400080010ff */
[----:B----4-:R-:W-:Y:S05]  /*9040*/  @!P0 BRA `(.L_x_119) ;  /* 0xfffffffc00f08947 */ /* 0x010fea000383ffff */
[----:B------:R-:W-:Y:S05]  /*9050*/  BRA `(.L_x_118) ;  /* 0xffffffe0006c7947 */ /* 0x000fea000383ffff */
.L_x_127:
[----:B---3--:R3:W4:Y:S02]  /*9060*/  SYNCS.PHASECHK.TRANS64.TRYWAIT P0, [R3+URZ+0x30], R0 ;  /* 0x00003000030075a7 */ /* 0x00872400080011ff */
[----:B----4-:R-:W-:Y:S05]  /*9070*/  @!P0 NANOSLEEP.SYNCS 0x989680 ;  /* 0x009896800000895d */ /* 0x010fea0003900000 */
[----:B------:R-:W4:Y:S02]  /*9080*/  @!P0 SYNCS.PHASECHK.TRANS64 P0, [R3+URZ+0x30], R0 ;  /* 0x00003000030085a7 */ /* 0x000f2400080010ff */
[----:B----4-:R-:W-:Y:S05]  /*9090*/  @!P0 BRA `(.L_x_127) ;  /* 0xfffffffc00f08947 */ /* 0x010fea000383ffff */
[----:B------:R-:W-:Y:S05]  /*90a0*/  BRA `(.L_x_126) ;  /* 0xffffffe800787947 */ /* 0x000fea000383ffff */
        .weak           $__internal_0_$__cuda_sm10x_tcgen05_guardrail_trap_col_being_dealloced_not_returned_by_alloc
        .type           $__internal_0_$__cuda_sm10x_tcgen05_guardrail_trap_col_being_dealloced_not_returned_by_alloc,@function
        .size           $__internal_0_$__cuda_sm10x_tcgen05_guardrail_trap_col_being_dealloced_not_returned_by_alloc,($__internal_1_$__cuda_sm10x_tcgen05_guardrail_trap_phase_invalid_during_alloc - $__internal_0_$__cuda_sm10x_tcgen05_guardrail_trap_col_being_dealloced_not_returned_by_alloc)
$__internal_0_$__cuda_sm10x_tcgen05_guardrail_trap_col_being_dealloced_not_returned_by_alloc:
[----:B------:R-:W-:Y:S05]  /*90b0*/  BPT.TRAP 0x1 ;  /* 0x000000040000795c */ /* 0x000fea0000300000 */
[----:B------:R-:W-:-:S04]  /*90c0*/  HFMA2 R3, -RZ, RZ, 0, 0 ;  /* 0x00000000ff037431 */ /* 0x000fc800000001ff */
[----:B------:R-:W-:Y:S05]  /*90d0*/  RET.REL.NODEC R2 `(_ZN7cutlass13device_kernelINS_4gemm6kernel13GemmUniversalIN4cute5tupleIJiiiiEEENS1_10collective13CollectiveMmaINS1_35MainloopSm100TmaUmmaWarpSpecializedILi3ELi2ELi4ENS5_IJNS4_1CILi2EEENSA_ILi1EEESC_EEEEENS5_IJNSA_ILi64EEENSA_ILi128EEESF_EEENS_10bfloat16_tENS5_IJlSC_lEEESI_SJ_NS4_8TiledMMAINS4_8MMA_AtomIJNS4_20SM100_MMA_F16BF16_SSISI_SI_fLi64ELi128ELNS4_4UMMA5MajorE0ELSO_0ELNSN_7ScaleInE0ELSP_0EEEEEENS4_6LayoutINS5_IJSC_SC_SC_EEENS5_IJNSA_ILi0EEESU_SU_EEEEENS5_IJNS4_10UnderscoreESX_SX_EEEEENS4_13SM90_TMA_LOADENS4_14ComposedLayoutINS4_7SwizzleILi3ELi4ELi3EEENS4_18smem_ptr_flag_bitsILi16EEENSS_INS5_IJNSA_ILi8EEESF_EEENS5_IJSF_SC_EEEEEEEvNS4_8identityENS4_23SM90_TMA_LOAD_MULTICASTES1A_vS1B_EENS_8epilogue10collective18CollectiveEpilogueINS1E_23Sm100TmaWarpSpecializedILi4ELi2ELi16ELb1ELb0EEEJSH_NS5_IJNSS_ISF_SC_EENSS_INSA_ILi32EEESC_EEEEESI_SJ_SI_SJ_NS1E_6fusion15FusionCallbacksIS1I_NS1N_17LinearCombinationISI_fSI_fLNS_15FloatRoundStyleE2EEESH_S1M_JEEENS4_5SM1004TMEM4LOAD26SM100_TMEM_LOAD_16dp256b4xES10_NS11_INS12_ILi2ELi4ELi3EEES15_NSS_INS5_IJS16_S1K_EEENS5_IJS1K_SC_EEEEEEENS4_17SM75_U32x4_LDSM_NENS4_14SM90_TMA_STOREES21_NS4_17SM90_U32x4_STSM_NENS4_39AutoVectorizingCopyWithAssumedAlignmentILi128EEEEEEvvEEEEvNT_6ParamsE) ;  /* 0xffffff6c02c87950 */ /* 0x000fea0003c3ffff */
        .weak           $__internal_1_$__cuda_sm10x_tcgen05_guardrail_trap_phase_invalid_during_alloc
        .type           $__internal_1_$__cuda_sm10x_tcgen05_guardrail_trap_phase_invalid_during_alloc,@function
        .size           $__internal_1_$__cuda_sm10x_tcgen05_guardrail_trap_phase_invalid_during_alloc,($__internal_2_$__cuda_sm10x_tcgen05_guardrail_trap_unallocated_columns_being_dealloced - $__internal_1_$__cuda_sm10x_tcgen05_guardrail_trap_phase_invalid_during_alloc)
$__internal_1_$__cuda_sm10x_tcgen05_guardrail_trap_phase_invalid_during_alloc:
[----:B------:R-:W-:Y:S05]  /*90e0*/  BPT.TRAP 0x1 ;  /* 0x000000040000795c */ /* 0x000fea0000300000 */
[----:B------:R-:W-:-:S04]  /*90f0*/  MOV R5, 0x0 ;  /* 0x0000000000057802 */ /* 0x000fc80000000f00 */
[----:B------:R-:W-:Y:S05]  /*9100*/  RET.REL.NODEC R4 `(_ZN7cutlass13device_kernelINS_4gemm6kernel13GemmUniversalIN4cute5tupleIJiiiiEEENS1_10collective13CollectiveMmaINS1_35MainloopSm100TmaUmmaWarpSpecializedILi3ELi2ELi4ENS5_IJNS4_1CILi2EEENSA_ILi1EEESC_EEEEENS5_IJNSA_ILi64EEENSA_ILi128EEESF_EEENS_10bfloat16_tENS5_IJlSC_lEEESI_SJ_NS4_8TiledMMAINS4_8MMA_AtomIJNS4_20SM100_MMA_F16BF16_SSISI_SI_fLi64ELi128ELNS4_4UMMA5MajorE0ELSO_0ELNSN_7ScaleInE0ELSP_0EEEEEENS4_6LayoutINS5_IJSC_SC_SC_EEENS5_IJNSA_ILi0EEESU_SU_EEEEENS5_IJNS4_10UnderscoreESX_SX_EEEEENS4_13SM90_TMA_LOADENS4_14ComposedLayoutINS4_7SwizzleILi3ELi4ELi3EEENS4_18smem_ptr_flag_bitsILi16EEENSS_INS5_IJNSA_ILi8EEESF_EEENS5_IJSF_SC_EEEEEEEvNS4_8identityENS4_23SM90_TMA_LOAD_MULTICASTES1A_vS1B_EENS_8epilogue10collective18CollectiveEpilogueINS1E_23Sm100TmaWarpSpecializedILi4ELi2ELi16ELb1ELb0EEEJSH_NS5_IJNSS_ISF_SC_EENSS_INSA_ILi32EEESC_EEEEESI_SJ_SI_SJ_NS1E_6fusion15FusionCallbacksIS1I_NS1N_17LinearCombinationISI_fSI_fLNS_15FloatRoundStyleE2EEESH_S1M_JEEENS4_5SM1004TMEM4LOAD26SM100_TMEM_LOAD_16dp256b4xES10_NS11_INS12_ILi2ELi4ELi3EEES15_NSS_INS5_IJS16_S1K_EEENS5_IJS1K_SC_EEEEEEENS4_17SM75_U32x4_LDSM_NENS4_14SM90_TMA_STOREES21_NS4_17SM90_U32x4_STSM_NENS4_39AutoVectorizingCopyWithAssumedAlignmentILi128EEEEEEvvEEEEvNT_6ParamsE) ;  /* 0xffffff6c04bc7950 */ /* 0x000fea0003c3ffff */
        .weak           $__internal_2_$__cuda_sm10x_tcgen05_guardrail_trap_unallocated_columns_being_dealloced
        .type           $__internal_2_$__cuda_sm10x_tcgen05_guardrail_trap_unallocated_columns_being_dealloced,@function
        .size           $__internal_2_$__cuda_sm10x_tcgen05_guardrail_trap_unallocated_columns_being_dealloced,(.L_x_180 - $__internal_2_$__cuda_sm10x_tcgen05_guardrail_trap_unallocated_columns_being_dealloced)
$__internal_2_$__cuda_sm10x_tcgen05_guardrail_trap_unallocated_columns_being_dealloced:
[----:B------:R-:W-:Y:S05]  /*9110*/  BPT.TRAP 0x1 ;  /* 0x000000040000795c */ /* 0x000fea0000300000 */
[----:B------:R-:W-:-:S04]  /*9120*/  HFMA2 R3, -RZ, RZ, 0, 0 ;  /* 0x00000000ff037431 */ /* 0x000fc800000001ff */
[----:B------:R-:W-:Y:S05]  /*9130*/  RET.REL.NODEC R2 `(_ZN7cutlass13device_kernelINS_4gemm6kernel13GemmUniversalIN4cute5tupleIJiiiiEEENS1_10collective13CollectiveMmaINS1_35MainloopSm100TmaUmmaWarpSpecializedILi3ELi2ELi4ENS5_IJNS4_1CILi2EEENSA_ILi1EEESC_EEEEENS5_IJNSA_ILi64EEENSA_ILi128EEESF_EEENS_10bfloat16_tENS5_IJlSC_lEEESI_SJ_NS4_8TiledMMAINS4_8MMA_AtomIJNS4_20SM100_MMA_F16BF16_SSISI_SI_fLi64ELi128ELNS4_4UMMA5MajorE0ELSO_0ELNSN_7ScaleInE0ELSP_0EEEEEENS4_6LayoutINS5_IJSC_SC_SC_EEENS5_IJNSA_ILi0EEESU_SU_EEEEENS5_IJNS4_10UnderscoreESX_SX_EEEEENS4_13SM90_TMA_LOADENS4_14ComposedLayoutINS4_7SwizzleILi3ELi4ELi3EEENS4_18smem_ptr_flag_bitsILi16EEENSS_INS5_IJNSA_ILi8EEESF_EEENS5_IJSF_SC_EEEEEEEvNS4_8identityENS4_23SM90_TMA_LOAD_MULTICASTES1A_vS1B_EENS_8epilogue10collective18CollectiveEpilogueINS1E_23Sm100TmaWarpSpecializedILi4ELi2ELi16ELb1ELb0EEEJSH_NS5_IJNSS_ISF_SC_EENSS_INSA_ILi32EEESC_EEEEESI_SJ_SI_SJ_NS1E_6fusion15FusionCallbacksIS1I_NS1N_17LinearCombinationISI_fSI_fLNS_15FloatRoundStyleE2EEESH_S1M_JEEENS4_5SM1004TMEM4LOAD26SM100_TMEM_LOAD_16dp256b4xES10_NS11_INS12_ILi2ELi4ELi3EEES15_NSS_INS5_IJS16_S1K_EEENS5_IJS1K_SC_EEEEEEENS4_17SM75_U32x4_LDSM_NENS4_14SM90_TMA_STOREES21_NS4_17SM90_U32x4_STSM_NENS4_39AutoVectorizingCopyWithAssumedAlignmentILi128EEEEEEvvEEEEvNT_6ParamsE) ;  /* 0xffffff6c02b07950 */ /* 0x000fea0003c3ffff */
.L_x_179:
[----:B------:R-:W-:-:S00]  /*9140*/  BRA `(.L_x_179) ;  /* 0xfffffffc00fc7947 */ /* 0x000fc0000383ffff */
[----:B------:R-:W-:-:S00]  /*9150*/  NOP ;  /* 0x0000000000007918 */ /* 0x000fc00000000000 */
        /* <DEDUP_REMOVED lines=10> */
.L_x_180:


//--------------------- .nv.global.init           --------------------------
	.section	.nv.global.init,"aw",@progbits
.nv.global.init:
	.type		$str$27,@object
	.size		$str$27,($str$28 - $str$27)
$str$27:
        /*0000*/ 	.byte	0x28, 0x61, 0x64, 0x64, 0x72, 0x65, 0x73, 0x73, 0x20, 0x26, 0x20, 0x6d, 0x61, 0x73, 0x6b, 0x29
        /*0010*/ 	.byte	0x20, 0x3d, 0x3d, 0x20, 0x30, 0x00
	.type		$str$28,@object
	.size		$str$28,($str$26 - $str$28)
$str$28:
        /*0016*/ 	.byte	0x2f, 0x74, 0x6d, 0x70, 0x2f, 0x63, 0x75, 0x74, 0x6c, 0x61, 0x73, 0x73, 0x5f, 0x73, 0x77, 0x65
        /*0026*/ 	.byte	0x65, 0x70, 0x5f, 0x73, 0x72, 0x63, 0x2f, 0x69, 0x6e, 0x63, 0x6c, 0x75, 0x64, 0x65, 0x2f, 0x63
        /*0036*/ 	.byte	0x75, 0x74, 0x65, 0x2f, 0x70, 0x6f, 0x69, 0x6e, 0x74, 0x65, 0x72, 0x5f, 0x66, 0x6c, 0x61, 0x67
        /*0046*/ 	.byte	0x67, 0x65, 0x64, 0x2e, 0x68, 0x70, 0x70, 0x00
	.type		$str$26,@object
	.size		$str$26,($str$25 - $str$26)
$str$26:
        /*004e*/ 	.byte	0x2f, 0x74, 0x6d, 0x70, 0x2f, 0x63, 0x75, 0x74, 0x6c, 0x61, 0x73, 0x73, 0x5f, 0x73, 0x77, 0x65
        /*005e*/ 	.byte	0x65, 0x70, 0x5f, 0x73, 0x72, 0x63, 0x2f, 0x69, 0x6e, 0x63, 0x6c, 0x75, 0x64, 0x65, 0x2f, 0x63
        /*006e*/ 	.byte	0x75, 0x74, 0x65, 0x2f, 0x61, 0x74, 0x6f, 0x6d, 0x2f, 0x63, 0x6f, 0x70, 0x79, 0x5f, 0x74, 0x72
        /*007e*/ 	.byte	0x61, 0x69, 0x74, 0x73, 0x5f, 0x73, 0x6d, 0x31, 0x30, 0x30, 0x2e, 0x68, 0x70, 0x70, 0x00
	.type		$str$25,@object
	.size		$str$25,(__unnamed_1 - $str$25)
$str$25:
        /*008d*/ 	.byte	0x28, 0x28, 0x75, 0x69, 0x6e, 0x74, 0x33, 0x32, 0x5f, 0x74, 0x28, 0x74, 0x68, 0x72, 0x65, 0x61
        /*009d*/ 	.byte	0x64, 0x49, 0x64, 0x78, 0x2e, 0x78, 0x29, 0x20, 0x2f, 0x20, 0x33, 0x32, 0x29, 0x20, 0x25, 0x20
        /*00ad*/ 	.byte	0x34, 0x29, 0x20, 0x3d, 0x3d, 0x20, 0x28, 0x28, 0x28, 0x74, 0x6d, 0x65, 0x6d, 0x5f, 0x61, 0x64
        /*00bd*/ 	.byte	0x64, 0x72, 0x20, 0x3e, 0x3e, 0x20, 0x31, 0x36, 0x29, 0x20, 0x2f, 0x20, 0x33, 0x32, 0x29, 0x20
        /*00cd*/ 	.byte	0x25, 0x20, 0x34, 0x29, 0x00
	.type		__unnamed_1,@object
	.size		__unnamed_1,(__unnamed_2 - __unnamed_1)
__unnamed_1:
        /*00d2*/ 	.byte	0x61, 0x75, 0x74, 0x6f, 0x20, 0x63, 0x75, 0x74, 0x65, 0x3a, 0x3a, 0x61, 0x73, 0x5f, 0x70, 0x6f
        /* <DEDUP_REMOVED lines=24> */
        /*0262*/ 	.byte	0x30, 0x34, 0x38, 0x3e, 0x3e, 0x3e, 0x3e, 0x5d, 0x00
	.type		__unnamed_2,@object
	.size		__unnamed_2,(.L_2 - __unnamed_2)
__unnamed_2:
        /* <DEDUP_REMOVED lines=45> */
        /*053b*/ 	.byte	0x3e, 0x3e, 0x3e, 0x5d, 0x00
.L_2:


//--------------------- .nv.shared._ZN7cutlass13device_kernelINS_4gemm6kernel13GemmUniversalIN4cute5tupleIJiiiiEEENS1_10collective13CollectiveMmaINS1_35MainloopSm100TmaUmmaWarpSpecializedILi3ELi2ELi4ENS5_IJNS4_1CILi2EEENSA_ILi1EEESC_EEEEENS5_IJNSA_ILi64EEENSA_ILi128EEESF_EEENS_10bfloat16_tENS5_IJlSC_lEEESI_SJ_NS4_8TiledMMAINS4_8MMA_AtomIJNS4_20SM100_MMA_F16BF16_SSISI_SI_fLi64ELi128ELNS4_4UMMA5MajorE0ELSO_0ELNSN_7ScaleInE0ELSP_0EEEEEENS4_6LayoutINS5_IJSC_SC_SC_EEENS5_IJNSA_ILi0EEESU_SU_EEEEENS5_IJNS4_10UnderscoreESX_SX_EEEEENS4_13SM90_TMA_LOADENS4_14ComposedLayoutINS4_7SwizzleILi3ELi4ELi3EEENS4_18smem_ptr_flag_bitsILi16EEENSS_INS5_IJNSA_ILi8EEESF_EEENS5_IJSF_SC_EEEEEEEvNS4_8identityENS4_23SM90_TMA_LOAD_MULTICASTES1A_vS1B_EENS_8epilogue10collective18CollectiveEpilogueINS1E_23Sm100TmaWarpSpecializedILi4ELi2ELi16ELb1ELb0EEEJSH_NS5_IJNSS_ISF_SC_EENSS_INSA_ILi32EEESC_EEEEESI_SJ_SI_SJ_NS1E_6fusion15FusionCallbacksIS1I_NS1N_17LinearCombinationISI_fSI_fLNS_15FloatRoundStyleE2EEESH_S1M_JEEENS4_5SM1004TMEM4LOAD26SM100_TMEM_LOAD_16dp256b4xES10_NS11_INS12_ILi2ELi4ELi3EEES15_NSS_INS5_IJS16_S1K_EEENS5_IJS1K_SC_EEEEEEENS4_17SM75_U32x4_LDSM_NENS4_14SM90_TMA_STOREES21_NS4_17SM90_U32x4_STSM_NENS4_39AutoVectorizingCopyWithAssumedAlignmentILi128EEEEEEvvEEEEvNT_6ParamsE --------------------------
	.section	.nv.shared._ZN7cutlass13device_kernelINS_4gemm6kernel13GemmUniversalIN4cute5tupleIJiiiiEEENS1_10collective13CollectiveMmaINS1_35MainloopSm100TmaUmmaWarpSpecializedILi3ELi2ELi4ENS5_IJNS4_1CILi2EEENSA_ILi1EEESC_EEEEENS5_IJNSA_ILi64EEENSA_ILi128EEESF_EEENS_10bfloat16_tENS5_IJlSC_lEEESI_SJ_NS4_8TiledMMAINS4_8MMA_AtomIJNS4_20SM100_MMA_F16BF16_SSISI_SI_fLi64ELi128ELNS4_4UMMA5MajorE0ELSO_0ELNSN_7ScaleInE0ELSP_0EEEEEENS4_6LayoutINS5_IJSC_SC_SC_EEENS5_IJNSA_ILi0EEESU_SU_EEEEENS5_IJNS4_10UnderscoreESX_SX_EEEEENS4_13SM90_TMA_LOADENS4_14ComposedLayoutINS4_7SwizzleILi3ELi4ELi3EEENS4_18smem_ptr_flag_bitsILi16EEENSS_INS5_IJNSA_ILi8EEESF_EEENS5_IJSF_SC_EEEEEEEvNS4_8identityENS4_23SM90_TMA_LOAD_MULTICASTES1A_vS1B_EENS_8epilogue10collective18CollectiveEpilogueINS1E_23Sm100TmaWarpSpecializedILi4ELi2ELi16ELb1ELb0EEEJSH_NS5_IJNSS_ISF_SC_EENSS_INSA_ILi32EEESC_EEEEESI_SJ_SI_SJ_NS1E_6fusion15FusionCallbacksIS1I_NS1N_17LinearCombinationISI_fSI_fLNS_15FloatRoundStyleE2EEESH_S1M_JEEENS4_5SM1004TMEM4LOAD26SM100_TMEM_LOAD_16dp256b4xES10_NS11_INS12_ILi2ELi4ELi3EEES15_NSS_INS5_IJS16_S1K_EEENS5_IJS1K_SC_EEEEEEENS4_17SM75_U32x4_LDSM_NENS4_14SM90_TMA_STOREES21_NS4_17SM90_U32x4_STSM_NENS4_39AutoVectorizingCopyWithAssumedAlignmentILi128EEEEEEvvEEEEvNT_6ParamsE,"aw",@nobits
	.sectionflags	@""
	.align	16
	.zero		1024


//--------------------- .nv.shared.reserved.0     --------------------------
	.section	.nv.shared.reserved.0,"aw",@nobits
	.weak		__nv_reservedSMEM_offset_0_alias
	.size		__nv_reservedSMEM_offset_0_alias, 0, 64
	.other		__nv_reservedSMEM_offset_0_alias,@"STO_CUDA_RESERVED_SHARED STV_DEFAULT"
__nv_reservedSMEM_offset_0_alias:
	.zero		0
.nv.shared.reserved.0:
	.zero		64
	.weak		__nv_reservedSMEM_tcgen05_partition
	.type		__nv_reservedSMEM_tcgen05_partition,@object
	.size		__nv_reservedSMEM_tcgen05_partition,(.L_0 - __nv_reservedSMEM_tcgen05_partition)
__nv_reservedSMEM_tcgen05_partition:
	.zero		32
.L_0:


//--------------------- .nv.global                --------------------------
	.section	.nv.global,"aw",@nobits
.nv.global:
	.type		_ZN39_INTERNAL_97d77a11_4_k_cu_71d5fae5_90034cute1_E,@object
	.size		_ZN39_INTERNAL_97d77a11_4_k_cu_71d5fae5_90034cute1_E,(_ZN39_INTERNAL_97d77a11_4_k_cu_71d5fae5_90034cuda3std3__45__cpo6cbeginE - _ZN39_INTERNAL_97d77a11_4_k_cu_71d5fae5_90034cute1_E)
_ZN39_INTERNAL_97d77a11_4_k_cu_71d5fae5_90034cute1_E:
	.zero		1
	.type		_ZN39_INTERNAL_97d77a11_4_k_cu_71d5fae5_90034cuda3std3__45__cpo6cbeginE,@object
	.size		_ZN39_INTERNAL_97d77a11_4_k_cu_71d5fae5_90034cuda3std3__45__cpo6cbeginE,(_ZN39_INTERNAL_97d77a11_4_k_cu_71d5fae5_90034cuda3std3__48in_placeE - _ZN39_INTERNAL_97d77a11_4_k_cu_71d5fae5_90034cuda3std3__45__cpo6cbeginE)
_ZN39_INTERNAL_97d77a11_4_k_cu_71d5fae5_90034cuda3std3__45__cpo6cbeginE:
	.zero		1
	.type		_ZN39_INTERNAL_97d77a11_4_k_cu_71d5fae5_90034cuda3std3__48in_placeE,@object
	.size		_ZN39_INTERNAL_97d77a11_4_k_cu_71d5fae5_90034cuda3std3__48in_placeE,(_ZN39_INTERNAL_97d77a11_4_k_cu_71d5fae5_90034cuda3std6ranges3__45__cpo9iter_moveE - _ZN39_INTERNAL_97d77a11_4_k_cu_71d5fae5_90034cuda3std3__48in_placeE)
_ZN39_INTERNAL_97d77a11_4_k_cu_71d5fae5_90034cuda3std3__48in_placeE:
	.zero		1
	.type		_ZN39_INTERNAL_97d77a11_4_k_cu_71d5fae5_90034cuda3std6ranges3__45__cpo9iter_moveE,@object
	.size		_ZN39_INTERNAL_97d77a11_4_k_cu_71d5fae5_90034cuda3std6ranges3__45__cpo9iter_moveE,(_ZN39_INTERNAL_97d77a11_4_k_cu_71d5fae5_90034cuda3std3__45__cpo5beginE - _ZN39_INTERNAL_97d77a11_4_k_cu_71d5fae5_90034cuda3std6ranges3__45__cpo9iter_moveE)
_ZN39_INTERNAL_97d77a11_4_k_cu_71d5fae5_90034cuda3std6ranges3__45__cpo9iter_moveE:
	.zero		1
	.type		_ZN39_INTERNAL_97d77a11_4_k_cu_71d5fae5_90034cuda3std3__45__cpo5beginE,@object
	.size		_ZN39_INTERNAL_97d77a11_4_k_cu_71d5fae5_90034cuda3std3__45__cpo5beginE,(_ZN39_INTERNAL_97d77a11_4_k_cu_71d5fae5_90034cuda3std3__441_GLOBAL__N__97d77a11_4_k_cu_71d5fae5_90036ignoreE - _ZN39_INTERNAL_97d77a11_4_k_cu_71d5fae5_90034cuda3std3__45__cpo5beginE)
_ZN39_INTERNAL_97d77a11_4_k_cu_71d5fae5_90034cuda3std3__45__cpo5beginE:
	.zero		1
	.type		_ZN39_INTERNAL_97d77a11_4_k_cu_71d5fae5_90034cuda3std3__441_GLOBAL__N__97d77a11_4_k_cu_71d5fae5_90036ignoreE,@object
	.size		_ZN39_INTERNAL_97d77a11_4_k_cu_71d5fae5_90034cuda3std3__441_GLOBAL__N__97d77a11_4_k_cu_71d5fae5_90036ignoreE,(_ZN39_INTERNAL_97d77a11_4_k_cu_71d5fae5_90034cute7productE - _ZN39_INTERNAL_97d77a11_4_k_cu_71d5fae5_90034cuda3std3__441_GLOBAL__N__97d77a11_4_k_cu_71d5fae5_90036ignoreE)
_ZN39_INTERNAL_97d77a11_4_k_cu_71d5fae5_90034cuda3std3__441_GLOBAL__N__97d77a11_4_k_cu_71d5fae5_90036ignoreE:
	.zero		1
	.type		_ZN39_INTERNAL_97d77a11_4_k_cu_71d5fae5_90034cute7productE,@object
	.size		_ZN39_INTERNAL_97d77a11_4_k_cu_71d5fae5_90034cute7productE,(_ZN39_INTERNAL_97d77a11_4_k_cu_71d5fae5_90034cuda3std3__45__cpo3endE - _ZN39_INTERNAL_97d77a11_4_k_cu_71d5fae5_90034cute7productE)
_ZN39_INTERNAL_97d77a11_4_k_cu_71d5fae5_90034cute7productE:
	.zero		1
	.type		_ZN39_INTERNAL_97d77a11_4_k_cu_71d5fae5_90034cuda3std3__45__cpo3endE,@object
	.size		_ZN39_INTERNAL_97d77a11_4_k_cu_71d5fae5_90034cuda3std3__45__cpo3endE,(_ZN39_INTERNAL_97d77a11_4_k_cu_71d5fae5_90034cuda3std3__419piecewise_constructE - _ZN39_INTERNAL_97d77a11_4_k_cu_71d5fae5_90034cuda3std3__45__cpo3endE)
_ZN39_INTERNAL_97d77a11_4_k_cu_71d5fae5_90034cuda3std3__45__cpo3endE:
	.zero		1
	.type		_ZN39_INTERNAL_97d77a11_4_k_cu_71d5fae5_90034cuda3std3__419piecewise_constructE,@object
	.size		_ZN39_INTERNAL_97d77a11_4_k_cu_71d5fae5_90034cuda3std3__419piecewise_constructE,(_ZN39_INTERNAL_97d77a11_4_k_cu_71d5fae5_90034cuda3std3__45__cpo4cendE - _ZN39_INTERNAL_97d77a11_4_k_cu_71d5fae5_90034cuda3std3__419piecewise_constructE)
_ZN39_INTERNAL_97d77a11_4_k_cu_71d5fae5_90034cuda3std3__419piecewise_constructE:
	.zero		1
	.type		_ZN39_INTERNAL_97d77a11_4_k_cu_71d5fae5_90034cuda3std3__45__cpo4cendE,@object
	.size		_ZN39_INTERNAL_97d77a11_4_k_cu_71d5fae5_90034cuda3std3__45__cpo4cendE,(_ZN39_INTERNAL_97d77a11_4_k_cu_71d5fae5_90034cuda3std6ranges3__45__cpo4swapE - _ZN39_INTERNAL_97d77a11_4_k_cu_71d5fae5_90034cuda3std3__45__cpo4cendE)
_ZN39_INTERNAL_97d77a11_4_k_cu_71d5fae5_90034cuda3std3__45__cpo4cendE:
	.zero		1
	.type		_ZN39_INTERNAL_97d77a11_4_k_cu_71d5fae5_90034cuda3std6ranges3__45__cpo4swapE,@object
	.size		_ZN39_INTERNAL_97d77a11_4_k_cu_71d5fae5_90034cuda3std6ranges3__45__cpo4swapE,(.L_10 - _ZN39_INTERNAL_97d77a11_4_k_cu_71d5fae5_90034cuda3std6ranges3__45__cpo4swapE)
_ZN39_INTERNAL_97d77a11_4_k_cu_71d5fae5_90034cuda3std6ranges3__45__cpo4swapE:
	.zero		1
.L_10:


//--------------------- .nv.constant0._ZN7cutlass13device_kernelINS_4gemm6kernel13GemmUniversalIN4cute5tupleIJiiiiEEENS1_10collective13CollectiveMmaINS1_35MainloopSm100TmaUmmaWarpSpecializedILi3ELi2ELi4ENS5_IJNS4_1CILi2EEENSA_ILi1EEESC_EEEEENS5_IJNSA_ILi64EEENSA_ILi128EEESF_EEENS_10bfloat16_tENS5_IJlSC_lEEESI_SJ_NS4_8TiledMMAINS4_8MMA_AtomIJNS4_20SM100_MMA_F16BF16_SSISI_SI_fLi64ELi128ELNS4_4UMMA5MajorE0ELSO_0ELNSN_7ScaleInE0ELSP_0EEEEEENS4_6LayoutINS5_IJSC_SC_SC_EEENS5_IJNSA_ILi0EEESU_SU_EEEEENS5_IJNS4_10UnderscoreESX_SX_EEEEENS4_13SM90_TMA_LOADENS4_14ComposedLayoutINS4_7SwizzleILi3ELi4ELi3EEENS4_18smem_ptr_flag_bitsILi16EEENSS_INS5_IJNSA_ILi8EEESF_EEENS5_IJSF_SC_EEEEEEEvNS4_8identityENS4_23SM90_TMA_LOAD_MULTICASTES1A_vS1B_EENS_8epilogue10collective18CollectiveEpilogueINS1E_23Sm100TmaWarpSpecializedILi4ELi2ELi16ELb1ELb0EEEJSH_NS5_IJNSS_ISF_SC_EENSS_INSA_ILi32EEESC_EEEEESI_SJ_SI_SJ_NS1E_6fusion15FusionCallbacksIS1I_NS1N_17LinearCombinationISI_fSI_fLNS_15FloatRoundStyleE2EEESH_S1M_JEEENS4_5SM1004TMEM4LOAD26SM100_TMEM_LOAD_16dp256b4xES10_NS11_INS12_ILi2ELi4ELi3EEES15_NSS_INS5_IJS16_S1K_EEENS5_IJS1K_SC_EEEEEEENS4_17SM75_U32x4_LDSM_NENS4_14SM90_TMA_STOREES21_NS4_17SM90_U32x4_STSM_NENS4_39AutoVectorizingCopyWithAssumedAlignmentILi128EEEEEEvvEEEEvNT_6ParamsE --------------------------
	.section	.nv.constant0._ZN7cutlass13device_kernelINS_4gemm6kernel13GemmUniversalIN4cute5tupleIJiiiiEEENS1_10collective13CollectiveMmaINS1_35MainloopSm100TmaUmmaWarpSpecializedILi3ELi2ELi4ENS5_IJNS4_1CILi2EEENSA_ILi1EEESC_EEEEENS5_IJNSA_ILi64EEENSA_ILi128EEESF_EEENS_10bfloat16_tENS5_IJlSC_lEEESI_SJ_NS4_8TiledMMAINS4_8MMA_AtomIJNS4_20SM100_MMA_F16BF16_SSISI_SI_fLi64ELi128ELNS4_4UMMA5MajorE0ELSO_0ELNSN_7ScaleInE0ELSP_0EEEEEENS4_6LayoutINS5_IJSC_SC_SC_EEENS5_IJNSA_ILi0EEESU_SU_EEEEENS5_IJNS4_10UnderscoreESX_SX_EEEEENS4_13SM90_TMA_LOADENS4_14ComposedLayoutINS4_7SwizzleILi3ELi4ELi3EEENS4_18smem_ptr_flag_bitsILi16EEENSS_INS5_IJNSA_ILi8EEESF_EEENS5_IJSF_SC_EEEEEEEvNS4_8identityENS4_23SM90_TMA_LOAD_MULTICASTES1A_vS1B_EENS_8epilogue10collective18CollectiveEpilogueINS1E_23Sm100TmaWarpSpecializedILi4ELi2ELi16ELb1ELb0EEEJSH_NS5_IJNSS_ISF_SC_EENSS_INSA_ILi32EEESC_EEEEESI_SJ_SI_SJ_NS1E_6fusion15FusionCallbacksIS1I_NS1N_17LinearCombinationISI_fSI_fLNS_15FloatRoundStyleE2EEESH_S1M_JEEENS4_5SM1004TMEM4LOAD26SM100_TMEM_LOAD_16dp256b4xES10_NS11_INS12_ILi2ELi4ELi3EEES15_NSS_INS5_IJS16_S1K_EEENS5_IJS1K_SC_EEEEEEENS4_17SM75_U32x4_LDSM_NENS4_14SM90_TMA_STOREES21_NS4_17SM90_U32x4_STSM_NENS4_39AutoVectorizingCopyWithAssumedAlignmentILi128EEEEEEvvEEEEvNT_6ParamsE,"a",@progbits
	.sectionflags	@""
	.align	4
.nv.constant0._ZN7cutlass13device_kernelINS_4gemm6kernel13GemmUniversalIN4cute5tupleIJiiiiEEENS1_10collective13CollectiveMmaINS1_35MainloopSm100TmaUmmaWarpSpecializedILi3ELi2ELi4ENS5_IJNS4_1CILi2EEENSA_ILi1EEESC_EEEEENS5_IJNSA_ILi64EEENSA_ILi128EEESF_EEENS_10bfloat16_tENS5_IJlSC_lEEESI_SJ_NS4_8TiledMMAINS4_8MMA_AtomIJNS4_20SM100_MMA_F16BF16_SSISI_SI_fLi64ELi128ELNS4_4UMMA5MajorE0ELSO_0ELNSN_7ScaleInE0ELSP_0EEEEEENS4_6LayoutINS5_IJSC_SC_SC_EEENS5_IJNSA_ILi0EEESU_SU_EEEEENS5_IJNS4_10UnderscoreESX_SX_EEEEENS4_13SM90_TMA_LOADENS4_14ComposedLayoutINS4_7SwizzleILi3ELi4ELi3EEENS4_18smem_ptr_flag_bitsILi16EEENSS_INS5_IJNSA_ILi8EEESF_EEENS5_IJSF_SC_EEEEEEEvNS4_8identityENS4_23SM90_TMA_LOAD_MULTICASTES1A_vS1B_EENS_8epilogue10collective18CollectiveEpilogueINS1E_23Sm100TmaWarpSpecializedILi4ELi2ELi16ELb1ELb0EEEJSH_NS5_IJNSS_ISF_SC_EENSS_INSA_ILi32EEESC_EEEEESI_SJ_SI_SJ_NS1E_6fusion15FusionCallbacksIS1I_NS1N_17LinearCombinationISI_fSI_fLNS_15FloatRoundStyleE2EEESH_S1M_JEEENS4_5SM1004TMEM4LOAD26SM100_TMEM_LOAD_16dp256b4xES10_NS11_INS12_ILi2ELi4ELi3EEES15_NSS_INS5_IJS16_S1K_EEENS5_IJS1K_SC_EEEEEEENS4_17SM75_U32x4_LDSM_NENS4_14SM90_TMA_STOREES21_NS4_17SM90_U32x4_STSM_NENS4_39AutoVectorizingCopyWithAssumedAlignmentILi128EEEEEEvvEEEEvNT_6ParamsE:
	.zero		2944


//--------------------- SYMBOLS --------------------------

	.type		.nv.reservedSmem.offset0,@object
	.size		.nv.reservedSmem.offset0,0x4
	.type		.nv.reservedSmem.cap,@object
	.size		.nv.reservedSmem.cap,0x4
	.type		__assertfail,@function
